	.target	sm_80

	.elftype	@"ET_EXEC"


//--------------------- .note.nv.tkinfo           --------------------------
	.section	.note.nv.tkinfo,"",@"SHT_NOTE"
	.sectionflags	@"SHF_NOTE_NV_TKINFO"
	.tkinfo
        /*0018*/ 	.word	0x00000002
        /*0030*/ 	.string	""
        /*0030*/ 	.string	"ptxas"
        /*0030*/ 	.string	"Cuda compilation tools, release 13.0, V13.0.88"
        /*0030*/ 	.string	"Build cuda_13.0.r13.0/compiler.36424714_0"
        /*0030*/ 	.string	"-v  -suppress-debug-info  -lineinfo  -arch sm_80 "



//--------------------- .note.nv.cuinfo           --------------------------
	.section	.note.nv.cuinfo,"",@"SHT_NOTE"
	.sectionflags	@"SHF_NOTE_NV_CUINFO"
        /*0018*/ 	.short	0x0002
        /*001a*/ 	.short	0x0050
        /*001c*/ 	.short	0x0082
	.zero		2


//--------------------- .nv.info                  --------------------------
	.section	.nv.info,"",@"SHT_CUDA_INFO"
	.align	4


	//----- nvinfo : EIATTR_REGCOUNT
	.align		4
        /*0000*/ 	.byte	0x04, 0x2f
        /*0002*/ 	.short	(.L_2 - .L_1)
	.align		4
.L_1:
        /*0004*/ 	.word	index@(attn_fwd)
        /*0008*/ 	.word	0x00000078


	//----- nvinfo : EIATTR_FRAME_SIZE
	.align		4
.L_2:
        /*000c*/ 	.byte	0x04, 0x11
        /*000e*/ 	.short	(.L_4 - .L_3)
	.align		4
.L_3:
        /*0010*/ 	.word	index@(attn_fwd)
        /*0014*/ 	.word	0x00000000


	//----- nvinfo : EIATTR_MIN_STACK_SIZE
	.align		4
.L_4:
        /*0018*/ 	.byte	0x04, 0x12
        /*001a*/ 	.short	(.L_6 - .L_5)
	.align		4
.L_5:
        /*001c*/ 	.word	index@(attn_fwd)
        /*0020*/ 	.word	0x00000000
.L_6:


//--------------------- .nv.info.attn_fwd         --------------------------
	.section	.nv.info.attn_fwd,"",@"SHT_CUDA_INFO"
	.sectionflags	@""
	.align	4


	//----- nvinfo : EIATTR_CUDA_API_VERSION
	.align		4
        /*0000*/ 	.byte	0x04, 0x37
        /*0002*/ 	.short	(.L_8 - .L_7)
.L_7:
        /*0004*/ 	.word	0x00000082


	//----- nvinfo : EIATTR_SW2861232_WAR
	.align		4
.L_8:
        /*0008*/ 	.byte	0x01, 0x35
	.zero		2


	//----- nvinfo : EIATTR_PARAM_CBANK
	.align		4
        /*000c*/ 	.byte	0x04, 0x0a
        /*000e*/ 	.short	(.L_10 - .L_9)
	.align		4
.L_9:
        /*0010*/ 	.word	index@(.nv.constant0.attn_fwd)
        /*0014*/ 	.short	0x0160
        /*0016*/ 	.short	0x0088


	//----- nvinfo : EIATTR_CBANK_PARAM_SIZE
	.align		4
.L_10:
        /*0018*/ 	.byte	0x03, 0x19
        /*001a*/ 	.short	0x0088


	//----- nvinfo : EIATTR_KPARAM_INFO
	.align		4
        /*001c*/ 	.byte	0x04, 0x17
        /*001e*/ 	.short	(.L_12 - .L_11)
.L_11:
        /*0020*/ 	.word	0x00000000
        /*0024*/ 	.short	0x0019
        /*0026*/ 	.short	0x0080
        /*0028*/ 	.byte	0x00, 0xf4, 0x21, 0x00


	//----- nvinfo : EIATTR_KPARAM_INFO
	.align		4
.L_12:
        /*002c*/ 	.byte	0x04, 0x17
        /*002e*/ 	.short	(.L_14 - .L_13)
.L_13:
        /*0030*/ 	.word	0x00000000
        /*0034*/ 	.short	0x0018
        /*0036*/ 	.short	0x0078
        /*0038*/ 	.byte	0x00, 0xf4, 0x21, 0x00


	//----- nvinfo : EIATTR_KPARAM_INFO
	.align		4
.L_14:
        /*003c*/ 	.byte	0x04, 0x17
        /*003e*/ 	.short	(.L_16 - .L_15)
.L_15:
        /*0040*/ 	.word	0x00000000
        /*0044*/ 	.short	0x0017
        /*0046*/ 	.short	0x0070
        /*0048*/ 	.byte	0x00, 0xf0, 0x11, 0x00


	//----- nvinfo : EIATTR_KPARAM_INFO
	.align		4
.L_16:
        /*004c*/ 	.byte	0x04, 0x17
        /*004e*/ 	.short	(.L_18 - .L_17)
.L_17:
        /*0050*/ 	.word	0x00000000
        /*0054*/ 	.short	0x0016
        /*0056*/ 	.short	0x006c
        /*0058*/ 	.byte	0x00, 0xf0, 0x11, 0x00


	//----- nvinfo : EIATTR_KPARAM_INFO
	.align		4
.L_18:
        /*005c*/ 	.byte	0x04, 0x17
        /*005e*/ 	.short	(.L_20 - .L_19)
.L_19:
        /*0060*/ 	.word	0x00000000
        /*0064*/ 	.short	0x0015
        /*0066*/ 	.short	0x0068
        /*0068*/ 	.byte	0x00, 0xf0, 0x11, 0x00


	//----- nvinfo : EIATTR_KPARAM_INFO
	.align		4
.L_20:
        /*006c*/ 	.byte	0x04, 0x17
        /*006e*/ 	.short	(.L_22 - .L_21)
.L_21:
        /*0070*/ 	.word	0x00000000
        /*0074*/ 	.short	0x0014
        /*0076*/ 	.short	0x0064
        /*0078*/ 	.byte	0x00, 0xf0, 0x11, 0x00


	//----- nvinfo : EIATTR_KPARAM_INFO
	.align		4
.L_22:
        /*007c*/ 	.byte	0x04, 0x17
        /*007e*/ 	.short	(.L_24 - .L_23)
.L_23:
        /*0080*/ 	.word	0x00000000
        /*0084*/ 	.short	0x0013
        /*0086*/ 	.short	0x0060
        /*0088*/ 	.byte	0x00, 0xf0, 0x11, 0x00


	//----- nvinfo : EIATTR_KPARAM_INFO
	.align		4
.L_24:
        /*008c*/ 	.byte	0x04, 0x17
        /*008e*/ 	.short	(.L_26 - .L_25)
.L_25:
        /*0090*/ 	.word	0x00000000
        /*0094*/ 	.short	0x0012
        /*0096*/ 	.short	0x005c
        /*0098*/ 	.byte	0x00, 0xf0, 0x11, 0x00


	//----- nvinfo : EIATTR_KPARAM_INFO
	.align		4
.L_26:
        /*009c*/ 	.byte	0x04, 0x17
        /*009e*/ 	.short	(.L_28 - .L_27)
.L_27:
        /*00a0*/ 	.word	0x00000000
        /*00a4*/ 	.short	0x0011
        /*00a6*/ 	.short	0x0058
        /*00a8*/ 	.byte	0x00, 0xf0, 0x11, 0x00


	//----- nvinfo : EIATTR_KPARAM_INFO
	.align		4
.L_28:
        /*00ac*/ 	.byte	0x04, 0x17
        /*00ae*/ 	.short	(.L_30 - .L_29)
.L_29:
        /*00b0*/ 	.word	0x00000000
        /*00b4*/ 	.short	0x0010
        /*00b6*/ 	.short	0x0054
        /*00b8*/ 	.byte	0x00, 0xf0, 0x11, 0x00


	//----- nvinfo : EIATTR_KPARAM_INFO
	.align		4
.L_30:
        /*00bc*/ 	.byte	0x04, 0x17
        /*00be*/ 	.short	(.L_32 - .L_31)
.L_31:
        /*00c0*/ 	.word	0x00000000
        /*00c4*/ 	.short	0x000f
        /*00c6*/ 	.short	0x0050
        /*00c8*/ 	.byte	0x00, 0xf0, 0x11, 0x00


	//----- nvinfo : EIATTR_KPARAM_INFO
	.align		4
.L_32:
        /*00cc*/ 	.byte	0x04, 0x17
        /*00ce*/ 	.short	(.L_34 - .L_33)
.L_33:
        /*00d0*/ 	.word	0x00000000
        /*00d4*/ 	.short	0x000e
        /*00d6*/ 	.short	0x004c
        /*00d8*/ 	.byte	0x00, 0xf0, 0x11, 0x00


	//----- nvinfo : EIATTR_KPARAM_INFO
	.align		4
.L_34:
        /*00dc*/ 	.byte	0x04, 0x17
        /*00de*/ 	.short	(.L_36 - .L_35)
.L_35:
        /*00e0*/ 	.word	0x00000000
        /*00e4*/ 	.short	0x000d
        /*00e6*/ 	.short	0x0048
        /*00e8*/ 	.byte	0x00, 0xf0, 0x11, 0x00


	//----- nvinfo : EIATTR_KPARAM_INFO
	.align		4
.L_36:
        /*00ec*/ 	.byte	0x04, 0x17
        /*00ee*/ 	.short	(.L_38 - .L_37)
.L_37:
        /*00f0*/ 	.word	0x00000000
        /*00f4*/ 	.short	0x000c
        /*00f6*/ 	.short	0x0044
        /*00f8*/ 	.byte	0x00, 0xf0, 0x11, 0x00


	//----- nvinfo : EIATTR_KPARAM_INFO
	.align		4
.L_38:
        /*00fc*/ 	.byte	0x04, 0x17
        /*00fe*/ 	.short	(.L_40 - .L_39)
.L_39:
        /*0100*/ 	.word	0x00000000
        /*0104*/ 	.short	0x000b
        /*0106*/ 	.short	0x0040
        /*0108*/ 	.byte	0x00, 0xf0, 0x11, 0x00


	//----- nvinfo : EIATTR_KPARAM_INFO
	.align		4
.L_40:
        /*010c*/ 	.byte	0x04, 0x17
        /*010e*/ 	.short	(.L_42 - .L_41)
.L_41:
        /*0110*/ 	.word	0x00000000
        /*0114*/ 	.short	0x000a
        /*0116*/ 	.short	0x003c
        /*0118*/ 	.byte	0x00, 0xf0, 0x11, 0x00


	//----- nvinfo : EIATTR_KPARAM_INFO
	.align		4
.L_42:
        /*011c*/ 	.byte	0x04, 0x17
        /*011e*/ 	.short	(.L_44 - .L_43)
.L_43:
        /*0120*/ 	.word	0x00000000
        /*0124*/ 	.short	0x0009
        /*0126*/ 	.short	0x0038
        /*0128*/ 	.byte	0x00, 0xf0, 0x11, 0x00


	//----- nvinfo : EIATTR_KPARAM_INFO
	.align		4
.L_44:
        /*012c*/ 	.byte	0x04, 0x17
        /*012e*/ 	.short	(.L_46 - .L_45)
.L_45:
        /*0130*/ 	.word	0x00000000
        /*0134*/ 	.short	0x0008
        /*0136*/ 	.short	0x0034
        /*0138*/ 	.byte	0x00, 0xf0, 0x11, 0x00


	//----- nvinfo : EIATTR_KPARAM_INFO
	.align		4
.L_46:
        /*013c*/ 	.byte	0x04, 0x17
        /*013e*/ 	.short	(.L_48 - .L_47)
.L_47:
        /*0140*/ 	.word	0x00000000
        /*0144*/ 	.short	0x0007
        /*0146*/ 	.short	0x0030
        /*0148*/ 	.byte	0x00, 0xf0, 0x11, 0x00


	//----- nvinfo : EIATTR_KPARAM_INFO
	.align		4
.L_48:
        /*014c*/ 	.byte	0x04, 0x17
        /*014e*/ 	.short	(.L_50 - .L_49)
.L_49:
        /*0150*/ 	.word	0x00000000
        /*0154*/ 	.short	0x0006
        /*0156*/ 	.short	0x002c
        /*0158*/ 	.byte	0x00, 0xf0, 0x11, 0x00


	//----- nvinfo : EIATTR_KPARAM_INFO
	.align		4
.L_50:
        /*015c*/ 	.byte	0x04, 0x17
        /*015e*/ 	.short	(.L_52 - .L_51)
.L_51:
        /*0160*/ 	.word	0x00000000
        /*0164*/ 	.short	0x0005
        /*0166*/ 	.short	0x0028
        /*0168*/ 	.byte	0x00, 0xf0, 0x11, 0x00


	//----- nvinfo : EIATTR_KPARAM_INFO
	.align		4
.L_52:
        /*016c*/ 	.byte	0x04, 0x17
        /*016e*/ 	.short	(.L_54 - .L_53)
.L_53:
        /*0170*/ 	.word	0x00000000
        /*0174*/ 	.short	0x0004
        /*0176*/ 	.short	0x0020
        /*0178*/ 	.byte	0x00, 0xf4, 0x21, 0x00


	//----- nvinfo : EIATTR_KPARAM_INFO
	.align		4
.L_54:
        /*017c*/ 	.byte	0x04, 0x17
        /*017e*/ 	.short	(.L_56 - .L_55)
.L_55:
        /*0180*/ 	.word	0x00000000
        /*0184*/ 	.short	0x0003
        /*0186*/ 	.short	0x0018
        /*0188*/ 	.byte	0x00, 0xf4, 0x21, 0x00


	//----- nvinfo : EIATTR_KPARAM_INFO
	.align		4
.L_56:
        /*018c*/ 	.byte	0x04, 0x17
        /*018e*/ 	.short	(.L_58 - .L_57)
.L_57:
        /*0190*/ 	.word	0x00000000
        /*0194*/ 	.short	0x0002
        /*0196*/ 	.short	0x0010
        /*0198*/ 	.byte	0x00, 0xf4, 0x21, 0x00


	//----- nvinfo : EIATTR_KPARAM_INFO
	.align		4
.L_58:
        /*019c*/ 	.byte	0x04, 0x17
        /*019e*/ 	.short	(.L_60 - .L_59)
.L_59:
        /*01a0*/ 	.word	0x00000000
        /*01a4*/ 	.short	0x0001
        /*01a6*/ 	.short	0x0008
        /*01a8*/ 	.byte	0x00, 0xf4, 0x21, 0x00


	//----- nvinfo : EIATTR_KPARAM_INFO
	.align		4
.L_60:
        /*01ac*/ 	.byte	0x04, 0x17
        /*01ae*/ 	.short	(.L_62 - .L_61)
.L_61:
        /*01b0*/ 	.word	0x00000000
        /*01b4*/ 	.short	0x0000
        /*01b6*/ 	.short	0x0000
        /*01b8*/ 	.byte	0x00, 0xf4, 0x21, 0x00


	//----- nvinfo : EIATTR_MAXREG_COUNT
	.align		4
.L_62:
        /*01bc*/ 	.byte	0x03, 0x1b
        /*01be*/ 	.short	0x00ff


	//----- nvinfo : EIATTR_NUM_BARRIERS
	.align		4
        /*01c0*/ 	.byte	0x02, 0x4c
        /*01c2*/ 	.byte	0x01
	.zero		1


	//----- nvinfo : EIATTR_MERCURY_ISA_VERSION
	.align		4
        /*01c4*/ 	.byte	0x03, 0x5f
        /*01c6*/ 	.short	0x0000


	//----- nvinfo : EIATTR_COOP_GROUP_MASK_REGIDS
	.align		4
        /*01c8*/ 	.byte	0x04, 0x29
        /*01ca*/ 	.short	(.L_64 - .L_63)


	//   ....[0]....
.L_63:
        /*01cc*/ 	.word	0xffffffff


	//   ....[1]....
        /*01d0*/ 	.word	0xffffffff


	//   ....[2]....
        /*01d4*/ 	.word	0xffffffff


	//   ....[3]....
        /*01d8*/ 	.word	0xffffffff


	//   ....[4]....
        /*01dc*/ 	.word	0xffffffff


	//   ....[5]....
        /*01e0*/ 	.word	0xffffffff


	//   ....[6]....
        /*01e4*/ 	.word	0xffffffff


	//   ....[7]....
        /*01e8*/ 	.word	0xffffffff


	//----- nvinfo : EIATTR_COOP_GROUP_INSTR_OFFSETS
	.align		4
.L_64:
        /*01ec*/ 	.byte	0x04, 0x28
        /*01ee*/ 	.short	(.L_66 - .L_65)


	//   ....[0]....
.L_65:
        /*01f0*/ 	.word	0x00001500


	//   ....[1]....
        /*01f4*/ 	.word	0x00001700


	//   ....[2]....
        /*01f8*/ 	.word	0x00001780


	//   ....[3]....
        /*01fc*/ 	.word	0x00001800


	//   ....[4]....
        /*0200*/ 	.word	0x00001de0


	//   ....[5]....
        /*0204*/ 	.word	0x00001df0


	//   ....[6]....
        /*0208*/ 	.word	0x00001ee0


	//   ....[7]....
        /*020c*/ 	.word	0x00001f10


	//----- nvinfo : EIATTR_EXIT_INSTR_OFFSETS
	.align		4
.L_66:
        /*0210*/ 	.byte	0x04, 0x1c
        /*0212*/ 	.short	(.L_68 - .L_67)


	//   ....[0]....
.L_67:
        /*0214*/ 	.word	0x00002f90


	//   ....[1]....
        /*0218*/ 	.word	0x00003030


	//----- nvinfo : EIATTR_REQNTID
	.align		4
.L_68:
        /*021c*/ 	.byte	0x04, 0x10
        /*021e*/ 	.short	(.L_70 - .L_69)
.L_69:
        /*0220*/ 	.word	0x00000080
        /*0224*/ 	.word	0x00000001
        /*0228*/ 	.word	0x00000001
.L_70:


//--------------------- .nv.callgraph             --------------------------
	.section	.nv.callgraph,"",@"SHT_CUDA_CALLGRAPH"
	.align	4
	.sectionentsize	8
	.align		4
        /*0000*/ 	.word	0x00000000
	.align		4
        /*0004*/ 	.word	0xffffffff
	.align		4
        /*0008*/ 	.word	0x00000000
	.align		4
        /*000c*/ 	.word	0xfffffffe
	.align		4
        /*0010*/ 	.word	0x00000000
	.align		4
        /*0014*/ 	.word	0xfffffffd
	.align		4
        /*0018*/ 	.word	0x00000000
	.align		4
        /*001c*/ 	.word	0xfffffffc


//--------------------- .nv.rel.action            --------------------------
	.section	.nv.rel.action,"",@"SHT_CUDA_RELOCINFO"
	.align	8
	.sectionentsize	8
        /*0000*/ 	.byte	0x73, 0x00, 0x00, 0x00, 0x00, 0x00, 0x00, 0x00, 0x00, 0x00, 0x00, 0x11, 0x25, 0x00, 0x05, 0x36


//--------------------- .nv.constant4             --------------------------
	.section	.nv.constant4,"a",@progbits
	.align	8
	.align		8
.nv.constant4:
        /*0000*/ 	.dword	_$_str


//--------------------- .nv.constant0.attn_fwd    --------------------------
	.section	.nv.constant0.attn_fwd,"a",@progbits
	.sectionflags	@""
	.align	4
.nv.constant0.attn_fwd:
	.zero		488


//--------------------- .text.attn_fwd            --------------------------
	.section	.text.attn_fwd,"ax",@progbits
	.sectioninfo	@"SHI_REGISTERS=120"
	.align	128
        .global         attn_fwd
        .type           attn_fwd,@function
        .size           attn_fwd,(.L_x_3 - attn_fwd)
        .other          attn_fwd,@"STO_CUDA_ENTRY STV_DEFAULT"
attn_fwd:
.text.attn_fwd:
[----:B------:R-:W-:Y:S02]  /*0000*/  IMAD.MOV.U32 R1, RZ, RZ, c[0x0][0x28] ;  /* 0x00000a00ff017624 */ /* 0x000fe400078e00ff */
[----:B------:R-:W0:Y:S01]  /*0010*/  S2R R15, SR_CTAID.X ;  /* 0x00000000000f7919 */ /* 0x000e220000002500 */
[----:B------:R-:W-:Y:S01]  /*0020*/  IMAD.MOV.U32 R38, RZ, RZ, c[0x0][0x198] ;  /* 0x00006600ff267624 */ /* 0x000fe200078e00ff */
[----:B------:R-:W-:Y:S02]  /*0030*/  ULDC.64 UR6, c[0x0][0x118] ;  /* 0x0000460000067ab9 */ /* 0x000fe40000000a00 */
[----:B------:R-:W1:Y:S04]  /*0040*/  S2R R0, SR_TID.X ;  /* 0x0000000000007919 */ /* 0x000e680000002100 */
[----:B------:R-:W2:Y:S01]  /*0050*/  S2R R2, SR_CTAID.Y ;  /* 0x0000000000027919 */ /* 0x000ea20000002600 */
[----:B0-----:R-:W-:Y:S01]  /*0060*/  IMAD.SHL.U32 R15, R15, 0x40, RZ ;  /* 0x000000400f0f7824 */ /* 0x001fe200078e00ff */
[----:B-1----:R-:W-:-:S04]  /*0070*/  SHF.R.U32.HI R4, RZ, 0x6, R0 ;  /* 0x00000006ff047819 */ /* 0x002fc80000011600 */
[----:B------:R-:W-:Y:S01]  /*0080*/  LOP3.LUT R3, R15, 0x3f, R0, 0xf8, !PT ;  /* 0x0000003f0f037812 */ /* 0x000fe200078ef800 */
[----:B--2---:R-:W-:Y:S01]  /*0090*/  IMAD R5, R2, c[0x0][0x190], RZ ;  /* 0x0000640002057a24 */ /* 0x004fe200078e02ff */
[----:B------:R-:W-:-:S03]  /*00a0*/  SGXT.U32 R4, R4, 0x1 ;  /* 0x000000010404781a */ /* 0x000fc60000000000 */
[----:B------:R-:W-:Y:S02]  /*00b0*/  IMAD R7, R3, c[0x0][0x194], RZ ;  /* 0x0000650003077a24 */ /* 0x000fe400078e02ff */
[----:B------:R-:W-:Y:S02]  /*00c0*/  IMAD.SHL.U32 R6, R5, 0x2, RZ ;  /* 0x0000000205067824 */ /* 0x000fe400078e00ff */
[----:B------:R-:W-:Y:S01]  /*00d0*/  IMAD R10, R4, c[0x0][0x198], RZ ;  /* 0x00006600040a7a24 */ /* 0x000fe200078e02ff */
[----:B------:R-:W-:Y:S01]  /*00e0*/  SHF.L.U32 R9, R7, 0x1, RZ ;  /* 0x0000000107097819 */ /* 0x000fe200000006ff */
[----:B------:R-:W-:-:S03]  /*00f0*/  IMAD.HI R5, R5, 0x2, RZ ;  /* 0x0000000205057827 */ /* 0x000fc600078e02ff */
[----:B------:R-:W-:Y:S01]  /*0100*/  IADD3 R34, P0, P1, R9, c[0x0][0x160], R6 ;  /* 0x0000580009227a10 */ /* 0x000fe2000791e006 */
[----:B------:R-:W-:-:S04]  /*0110*/  IMAD.HI R8, R7, 0x2, RZ ;  /* 0x0000000207087827 */ /* 0x000fc800078e02ff */
[----:B------:R-:W-:Y:S01]  /*0120*/  IMAD R9, R38, 0x2, R10 ;  /* 0x0000000226097824 */ /* 0x000fe200078e020a */
[----:B------:R-:W-:Y:S02]  /*0130*/  IADD3.X R36, R8, c[0x0][0x164], R5, P0, P1 ;  /* 0x0000590008247a10 */ /* 0x000fe400007e2405 */
[-C--:B------:R-:W-:Y:S01]  /*0140*/  LEA R6, P0, R10, R34.reuse, 0x1 ;  /* 0x000000220a067211 */ /* 0x080fe200078008ff */
[----:B------:R-:W-:Y:S01]  /*0150*/  IMAD R5, R38, 0x2, R9 ;  /* 0x0000000226057824 */ /* 0x000fe200078e0209 */
[----:B------:R-:W-:Y:S02]  /*0160*/  LEA R8, P1, R9, R34, 0x1 ;  /* 0x0000002209087211 */ /* 0x000fe400078208ff */
[----:B------:R-:W-:Y:S01]  /*0170*/  LEA.HI.X.SX32 R7, R10, R36, 0x1, P0 ;  /* 0x000000240a077211 */ /* 0x000fe200000f0eff */
[----:B------:R-:W-:Y:S01]  /*0180*/  IMAD R13, R38, 0x2, R5 ;  /* 0x00000002260d7824 */ /* 0x000fe200078e0205 */
[----:B------:R-:W-:Y:S02]  /*0190*/  LEA R10, P0, R5, R34, 0x1 ;  /* 0x00000022050a7211 */ /* 0x000fe400078008ff */
[-C--:B------:R-:W-:Y:S01]  /*01a0*/  LEA.HI.X.SX32 R9, R9, R36.reuse, 0x1, P1 ;  /* 0x0000002409097211 */ /* 0x080fe200008f0eff */
[----:B------:R0:W2:Y:S01]  /*01b0*/  LDG.E.U16 R22, [R6.64] ;  /* 0x0000000606167981 */ /* 0x0000a2000c1e1500 */
[----:B------:R-:W-:-:S02]  /*01c0*/  LEA.HI.X.SX32 R11, R5, R36, 0x1, P0 ;  /* 0x00000024050b7211 */ /* 0x000fc400000f0eff */
[C---:B------:R-:W-:Y:S01]  /*01d0*/  LEA R5, R38.reuse, R13, 0x1 ;  /* 0x0000000d26057211 */ /* 0x040fe200078e08ff */
[----:B------:R1:W3:Y:S01]  /*01e0*/  LDG.E.U16 R23, [R8.64] ;  /* 0x0000000608177981 */ /* 0x0002e2000c1e1500 */
[-C--:B------:R-:W-:Y:S02]  /*01f0*/  LEA R12, P0, R13, R34.reuse, 0x1 ;  /* 0x000000220d0c7211 */ /* 0x080fe400078008ff */
[----:B------:R-:W-:Y:S01]  /*0200*/  LEA R16, P1, R5, R34, 0x1 ;  /* 0x0000002205107211 */ /* 0x000fe200078208ff */
[C---:B------:R-:W-:Y:S01]  /*0210*/  IMAD R14, R38.reuse, 0x2, R5 ;  /* 0x00000002260e7824 */ /* 0x040fe200078e0205 */
[-C--:B------:R-:W-:Y:S01]  /*0220*/  LEA.HI.X.SX32 R13, R13, R36.reuse, 0x1, P0 ;  /* 0x000000240d0d7211 */ /* 0x080fe200000f0eff */
[----:B------:R4:W5:Y:S01]  /*0230*/  LDG.E.U16 R24, [R10.64] ;  /* 0x000000060a187981 */ /* 0x000962000c1e1500 */
[----:B------:R-:W-:Y:S01]  /*0240*/  LEA.HI.X.SX32 R17, R5, R36, 0x1, P1 ;  /* 0x0000002405117211 */ /* 0x000fe200008f0eff */
[----:B------:R-:W-:Y:S01]  /*0250*/  IMAD R5, R38, 0x2, R14 ;  /* 0x0000000226057824 */ /* 0x000fe200078e020e */
[----:B0-----:R-:W-:Y:S01]  /*0260*/  LEA R6, P0, R14, R34, 0x1 ;  /* 0x000000220e067211 */ /* 0x001fe200078008ff */
[----:B------:R0:W3:Y:S02]  /*0270*/  LDG.E.U16 R25, [R12.64] ;  /* 0x000000060c197981 */ /* 0x0000e4000c1e1500 */
[----:B------:R-:W-:Y:S01]  /*0280*/  IMAD R18, R38, 0x2, R5 ;  /* 0x0000000226127824 */ /* 0x000fe200078e0205 */
[----:B------:R-:W-:Y:S01]  /*0290*/  LEA.HI.X.SX32 R7, R14, R36, 0x1, P0 ;  /* 0x000000240e077211 */ /* 0x000fe200000f0eff */
[----:B------:R0:W3:Y:S01]  /*02a0*/  LDG.E.U16 R26, [R16.64] ;  /* 0x00000006101a7981 */ /* 0x0000e2000c1e1500 */
[----:B-1----:R-:W-:-:S02]  /*02b0*/  LEA R8, P0, R5, R34, 0x1 ;  /* 0x0000002205087211 */ /* 0x002fc400078008ff */
[----:B------:R-:W-:Y:S01]  /*02c0*/  LEA R14, R38, R18, 0x1 ;  /* 0x00000012260e7211 */ /* 0x000fe200078e08ff */
[----:B------:R1:W5:Y:S01]  /*02d0*/  LDG.E.U16 R27, [R6.64] ;  /* 0x00000006061b7981 */ /* 0x000362000c1e1500 */
[----:B------:R-:W-:-:S03]  /*02e0*/  LEA.HI.X.SX32 R9, R5, R36, 0x1, P0 ;  /* 0x0000002405097211 */ /* 0x000fc600000f0eff */
[----:B------:R-:W-:Y:S01]  /*02f0*/  IMAD R5, R38, 0x2, R14 ;  /* 0x0000000226057824 */ /* 0x000fe200078e020e */
[-C--:B----4-:R-:W-:Y:S01]  /*0300*/  LEA R10, P0, R18, R34.reuse, 0x1 ;  /* 0x00000022120a7211 */ /* 0x090fe200078008ff */
[----:B------:R4:W5:Y:S02]  /*0310*/  LDG.E.U16 R28, [R8.64] ;  /* 0x00000006081c7981 */ /* 0x000964000c1e1500 */
[----:B------:R-:W-:Y:S01]  /*0320*/  IMAD R20, R38, 0x2, R5 ;  /* 0x0000000226147824 */ /* 0x000fe200078e0205 */
[----:B0-----:R-:W-:-:S03]  /*0330*/  LEA R12, P1, R14, R34, 0x1 ;  /* 0x000000220e0c7211 */ /* 0x001fc600078208ff */
[----:B------:R-:W-:Y:S01]  /*0340*/  IMAD R21, R38, 0x2, R20 ;  /* 0x0000000226157824 */ /* 0x000fe200078e0214 */
[-C--:B------:R-:W-:Y:S02]  /*0350*/  LEA.HI.X.SX32 R11, R18, R36.reuse, 0x1, P0 ;  /* 0x00000024120b7211 */ /* 0x080fe400000f0eff */
[----:B------:R-:W-:Y:S02]  /*0360*/  LEA.HI.X.SX32 R13, R14, R36, 0x1, P1 ;  /* 0x000000240e0d7211 */ /* 0x000fe400008f0eff */
[C---:B------:R-:W-:Y:S01]  /*0370*/  LEA R16, P0, R5.reuse, R34, 0x1 ;  /* 0x0000002205107211 */ /* 0x040fe200078008ff */
[----:B------:R0:W5:Y:S01]  /*0380*/  LDG.E.U16 R29, [R10.64] ;  /* 0x000000060a1d7981 */ /* 0x000162000c1e1500 */
[----:B------:R-:W-:Y:S02]  /*0390*/  LEA R14, R38, R21, 0x1 ;  /* 0x00000015260e7211 */ /* 0x000fe400078e08ff */
[----:B------:R-:W-:Y:S01]  /*03a0*/  LEA.HI.X.SX32 R17, R5, R36, 0x1, P0 ;  /* 0x0000002405117211 */ /* 0x000fe200000f0eff */
[----:B------:R0:W5:Y:S01]  /*03b0*/  LDG.E.U16 R30, [R12.64] ;  /* 0x000000060c1e7981 */ /* 0x000162000c1e1500 */
[----:B-1----:R-:W-:Y:S01]  /*03c0*/  LEA R6, P0, R14, R34, 0x1 ;  /* 0x000000220e067211 */ /* 0x002fe200078008ff */
[----:B------:R-:W-:-:S02]  /*03d0*/  IMAD R5, R38, 0x2, R14 ;  /* 0x0000000226057824 */ /* 0x000fc400078e020e */
[----:B------:R1:W5:Y:S01]  /*03e0*/  LDG.E.U16 R31, [R16.64] ;  /* 0x00000006101f7981 */ /* 0x000362000c1e1500 */
[----:B------:R-:W-:Y:S01]  /*03f0*/  LEA.HI.X.SX32 R7, R14, R36, 0x1, P0 ;  /* 0x000000240e077211 */ /* 0x000fe200000f0eff */
[----:B------:R-:W-:Y:S01]  /*0400*/  IMAD R14, R38, 0x2, R5 ;  /* 0x00000002260e7824 */ /* 0x000fe200078e0205 */
[CC--:B------:R-:W-:Y:S02]  /*0410*/  LEA R18, P1, R5.reuse, R34.reuse, 0x1 ;  /* 0x0000002205127211 */ /* 0x0c0fe400078208ff */
[----:B----4-:R-:W-:Y:S01]  /*0420*/  LEA R8, P0, R20, R34, 0x1 ;  /* 0x0000002214087211 */ /* 0x010fe200078008ff */
[----:B------:R4:W5:Y:S01]  /*0430*/  LDG.E.U16 R32, [R6.64] ;  /* 0x0000000606207981 */ /* 0x000962000c1e1500 */
[----:B------:R-:W-:Y:S01]  /*0440*/  LEA.HI.X.SX32 R19, R5, R36, 0x1, P1 ;  /* 0x0000002405137211 */ /* 0x000fe200008f0eff */
[----:B------:R-:W-:Y:S01]  /*0450*/  IMAD R5, R38, 0x2, R14 ;  /* 0x0000000226057824 */ /* 0x000fe200078e020e */
[----:B0-----:R-:W-:Y:S02]  /*0460*/  LEA R12, P1, R14, R34, 0x1 ;  /* 0x000000220e0c7211 */ /* 0x001fe400078208ff */
[----:B------:R-:W-:-:S02]  /*0470*/  LEA.HI.X.SX32 R9, R20, R36, 0x1, P0 ;  /* 0x0000002414097211 */ /* 0x000fc400000f0eff */
[----:B------:R-:W-:Y:S01]  /*0480*/  LEA R10, P0, R21, R34, 0x1 ;  /* 0x00000022150a7211 */ /* 0x000fe200078008ff */
[----:B------:R-:W5:Y:S01]  /*0490*/  LDG.E.U16 R19, [R18.64] ;  /* 0x0000000612137981 */ /* 0x000f62000c1e1500 */
[----:B------:R-:W-:Y:S02]  /*04a0*/  LEA.HI.X.SX32 R13, R14, R36, 0x1, P1 ;  /* 0x000000240e0d7211 */ /* 0x000fe400008f0eff */
[----:B-1----:R-:W-:Y:S01]  /*04b0*/  LEA R16, P1, R5, R34, 0x1 ;  /* 0x0000002205107211 */ /* 0x002fe200078208ff */
[----:B------:R0:W5:Y:S01]  /*04c0*/  LDG.E.U16 R8, [R8.64] ;  /* 0x0000000608087981 */ /* 0x000162000c1e1500 */
[-C--:B------:R-:W-:Y:S02]  /*04d0*/  LEA.HI.X.SX32 R11, R21, R36.reuse, 0x1, P0 ;  /* 0x00000024150b7211 */ /* 0x080fe400000f0eff */
[----:B------:R-:W-:Y:S01]  /*04e0*/  LEA.HI.X.SX32 R17, R5, R36, 0x1, P1 ;  /* 0x0000002405117211 */ /* 0x000fe200008f0eff */
[----:B------:R1:W5:Y:S04]  /*04f0*/  LDG.E.U16 R12, [R12.64] ;  /* 0x000000060c0c7981 */ /* 0x000368000c1e1500 */
[----:B------:R1:W5:Y:S04]  /*0500*/  LDG.E.U16 R11, [R10.64] ;  /* 0x000000060a0b7981 */ /* 0x000368000c1e1500 */
[----:B------:R-:W5:Y:S01]  /*0510*/  LDG.E.U16 R16, [R16.64] ;  /* 0x0000000610107981 */ /* 0x000f62000c1e1500 */
[----:B----4-:R-:W-:-:S02]  /*0520*/  SHF.R.S32.HI R6, RZ, 0x6, R0 ;  /* 0x00000006ff067819 */ /* 0x010fc40000011400 */
[----:B------:R-:W-:Y:S02]  /*0530*/  LOP3.LUT R5, R0, 0x3f, RZ, 0xc0, !PT ;  /* 0x0000003f00057812 */ /* 0x000fe400078ec0ff */
[----:B0-----:R-:W-:Y:S02]  /*0540*/  IADD3 R9, R15, 0x40, RZ ;  /* 0x000000400f097810 */ /* 0x001fe40007ffe0ff */
[----:B------:R-:W-:Y:S02]  /*0550*/  SGXT R6, R6, 0x1 ;  /* 0x000000010606781a */ /* 0x000fe40000000200 */
[----:B------:R-:W-:Y:S02]  /*0560*/  SHF.L.U32 R5, R5, 0x1, RZ ;  /* 0x0000000105057819 */ /* 0x000fe400000006ff */
[----:B------:R-:W-:Y:S02]  /*0570*/  ISETP.GE.AND P0, PT, R9, 0x1, PT ;  /* 0x000000010900780c */ /* 0x000fe40003f06270 */
[----:B------:R-:W-:-:S04]  /*0580*/  LOP3.LUT R5, R5, 0x90, R6, 0x78, !PT ;  /* 0x0000009005057812 */ /* 0x000fc800078e7806 */
[C---:B------:R-:W-:Y:S02]  /*0590*/  LOP3.LUT R6, R5.reuse, 0x20, RZ, 0x3c, !PT ;  /* 0x0000002005067812 */ /* 0x040fe400078e3cff */
[C---:B------:R-:W-:Y:S02]  /*05a0*/  LOP3.LUT R7, R5.reuse, 0x40, RZ, 0x3c, !PT ;  /* 0x0000004005077812 */ /* 0x040fe400078e3cff */
[----:B------:R-:W-:Y:S01]  /*05b0*/  LOP3.LUT R14, R5, 0x60, RZ, 0x3c, !PT ;  /* 0x00000060050e7812 */ /* 0x000fe200078e3cff */
[----:B------:R-:W-:Y:S01]  /*05c0*/  IMAD.MOV.U32 R61, RZ, RZ, -0x800000 ;  /* 0xff800000ff3d7424 */ /* 0x000fe200078e00ff */
[----:B------:R-:W-:Y:S01]  /*05d0*/  MOV R60, 0xff800000 ;  /* 0xff800000003c7802 */ /* 0x000fe20000000f00 */
[----:B------:R-:W-:Y:S01]  /*05e0*/  IMAD.MOV.U32 R73, RZ, RZ, 0x3f800000 ;  /* 0x3f800000ff497424 */ /* 0x000fe200078e00ff */
[----:B------:R-:W-:Y:S01]  /*05f0*/  CS2R R36, SRZ ;  /* 0x0000000000247805 */ /* 0x000fe2000001ff00 */
[----:B-1----:R-:W-:Y:S01]  /*0600*/  IMAD.MOV.U32 R10, RZ, RZ, 0x3f800000 ;  /* 0x3f800000ff0a7424 */ /* 0x002fe200078e00ff */
[----:B------:R-:W-:Y:S01]  /*0610*/  CS2R R38, SRZ ;  /* 0x0000000000267805 */ /* 0x000fe2000001ff00 */
[----:B------:R-:W-:Y:S01]  /*0620*/  CS2R R56, SRZ ;  /* 0x0000000000387805 */ /* 0x000fe2000001ff00 */
[----:B------:R-:W-:Y:S01]  /*0630*/  CS2R R58, SRZ ;  /* 0x00000000003a7805 */ /* 0x000fe2000001ff00 */
[----:B------:R-:W-:Y:S01]  /*0640*/  CS2R R40, SRZ ;  /* 0x0000000000287805 */ /* 0x000fe2000001ff00 */
[----:B------:R-:W-:Y:S01]  /*0650*/  CS2R R42, SRZ ;  /* 0x00000000002a7805 */ /* 0x000fe2000001ff00 */
[----:B------:R-:W-:Y:S01]  /*0660*/  CS2R R48, SRZ ;  /* 0x0000000000307805 */ /* 0x000fe2000001ff00 */
[----:B------:R-:W-:Y:S01]  /*0670*/  CS2R R50, SRZ ;  /* 0x0000000000327805 */ /* 0x000fe2000001ff00 */
[C---:B------:R-:W-:Y:S01]  /*0680*/  IMAD.SHL.U32 R13, R0.reuse, 0x2, RZ ;  /* 0x00000002000d7824 */ /* 0x040fe200078e00ff */
[----:B--2---:R-:W-:Y:S04]  /*0690*/  STS.U16 [R5], R22 ;  /* 0x0000001605007388 */ /* 0x004fe80000000400 */
[----:B---3--:R-:W-:Y:S04]  /*06a0*/  STS.U16 [R5+0x400], R26 ;  /* 0x0004001a05007388 */ /* 0x008fe80000000400 */
[----:B-----5:R-:W-:Y:S04]  /*06b0*/  STS.U16 [R5+0x800], R30 ;  /* 0x0008001e05007388 */ /* 0x020fe80000000400 */
[----:B------:R-:W-:Y:S04]  /*06c0*/  STS.U16 [R5+0xc00], R32 ;  /* 0x000c002005007388 */ /* 0x000fe80000000400 */
[----:B------:R-:W-:Y:S04]  /*06d0*/  STS.U16 [R6+0x100], R23 ;  /* 0x0001001706007388 */ /* 0x000fe80000000400 */
[----:B------:R-:W-:Y:S04]  /*06e0*/  STS.U16 [R6+0x500], R27 ;  /* 0x0005001b06007388 */ /* 0x000fe80000000400 */
[----:B------:R-:W-:Y:S04]  /*06f0*/  STS.U16 [R6+0x900], R31 ;  /* 0x0009001f06007388 */ /* 0x000fe80000000400 */
[----:B------:R-:W-:Y:S04]  /*0700*/  STS.U16 [R6+0xd00], R19 ;  /* 0x000d001306007388 */ /* 0x000fe80000000400 */
[----:B------:R-:W-:Y:S04]  /*0710*/  STS.U16 [R7+0x200], R24 ;  /* 0x0002001807007388 */ /* 0x000fe80000000400 */
[----:B------:R-:W-:Y:S04]  /*0720*/  STS.U16 [R7+0x600], R28 ;  /* 0x0006001c07007388 */ /* 0x000fe80000000400 */
[----:B------:R-:W-:Y:S04]  /*0730*/  STS.U16 [R7+0xa00], R8 ;  /* 0x000a000807007388 */ /* 0x000fe80000000400 */
[----:B------:R0:W-:Y:S04]  /*0740*/  STS.U16 [R7+0xe00], R12 ;  /* 0x000e000c07007388 */ /* 0x0001e80000000400 */
[----:B------:R-:W-:Y:S04]  /*0750*/  STS.U16 [R14+0x300], R25 ;  /* 0x000300190e007388 */ /* 0x000fe80000000400 */
[----:B------:R-:W-:Y:S01]  /*0760*/  STS.U16 [R14+0x700], R29 ;  /* 0x0007001d0e007388 */ /* 0x000fe20000000400 */
[----:B0-----:R-:W-:-:S03]  /*0770*/  LOP3.LUT R12, R0, 0x3, RZ, 0xc0, !PT ;  /* 0x00000003000c7812 */ /* 0x001fc600078ec0ff */
[----:B------:R0:W-:Y:S04]  /*0780*/  STS.U16 [R14+0xb00], R11 ;  /* 0x000b000b0e007388 */ /* 0x0001e80000000400 */
[----:B------:R1:W-:Y:S01]  /*0790*/  STS.U16 [R14+0xf00], R16 ;  /* 0x000f00100e007388 */ /* 0x0003e20000000400 */
[C---:B0-----:R-:W-:Y:S01]  /*07a0*/  LOP3.LUT R11, R0.reuse, 0x60, RZ, 0xc0, !PT ;  /* 0x00000060000b7812 */ /* 0x041fe200078ec0ff */
[----:B-1----:R-:W-:Y:S01]  /*07b0*/  IMAD.SHL.U32 R14, R0, 0x8, RZ ;  /* 0x00000008000e7824 */ /* 0x002fe200078e00ff */
[----:B------:R-:W-:Y:S05]  /*07c0*/  @!P0 BRA `(.L_x_0) ;  /* 0x0000189000008947 */ /* 0x000fea0003800000 */
[----:B------:R-:W-:Y:S01]  /*07d0*/  LOP3.LUT R7, R0, 0x7, RZ, 0xc0, !PT ;  /* 0x0000000700077812 */ /* 0x000fe200078ec0ff */
[----:B------:R-:W-:Y:S01]  /*07e0*/  IMAD.MOV.U32 R27, RZ, RZ, c[0x0][0x1a4] ;  /* 0x00006900ff1b7624 */ /* 0x000fe200078e00ff */
[----:B------:R-:W-:Y:S01]  /*07f0*/  LOP3.LUT R10, R14, 0x30, RZ, 0xc0, !PT ;  /* 0x000000300e0a7812 */ /* 0x000fe200078ec0ff */
[----:B------:R-:W-:Y:S01]  /*0800*/  IMAD.MOV.U32 R73, RZ, RZ, 0x3f800000 ;  /* 0x3f800000ff497424 */ /* 0x000fe200078e00ff */
[----:B------:R-:W-:Y:S01]  /*0810*/  LOP3.LUT R17, R13, 0x10, RZ, 0xc0, !PT ;  /* 0x000000100d117812 */ /* 0x000fe200078ec0ff */
[C---:B------:R-:W-:Y:S01]  /*0820*/  IMAD R8, R7.reuse, 0x90, RZ ;  /* 0x0000009007087824 */ /* 0x040fe200078e02ff */
[----:B------:R-:W-:Y:S01]  /*0830*/  SHF.R.U32.HI R23, RZ, 0x2, R0 ;  /* 0x00000002ff177819 */ /* 0x000fe20000011600 */
[----:B------:R-:W-:Y:S01]  /*0840*/  IMAD R72, R7, 0x40, R10 ;  /* 0x0000004007487824 */ /* 0x000fe200078e020a */
[--C-:B------:R-:W-:Y:S01]  /*0850*/  LOP3.LUT R17, R17, 0x60, R0.reuse, 0xf8, !PT ;  /* 0x0000006011117812 */ /* 0x100fe200078ef800 */
[----:B------:R-:W-:Y:S01]  /*0860*/  IMAD R7, R2, c[0x0][0x1a0], RZ ;  /* 0x0000680002077a24 */ /* 0x000fe200078e02ff */
[----:B------:R-:W-:Y:S01]  /*0870*/  LOP3.LUT R10, R0, 0x1f, RZ, 0xc0, !PT ;  /* 0x0000001f000a7812 */ /* 0x000fe200078ec0ff */
[----:B------:R-:W-:Y:S01]  /*0880*/  IMAD.MOV.U32 R92, RZ, RZ, -0x800000 ;  /* 0xff800000ff5c7424 */ /* 0x000fe200078e00ff */
[----:B------:R-:W-:Y:S01]  /*0890*/  LOP3.LUT R25, R8, R17, RZ, 0x3c, !PT ;  /* 0x0000001108197212 */ /* 0x000fe200078e3cff */
[----:B------:R-:W-:Y:S01]  /*08a0*/  IMAD R8, R2, c[0x0][0x1b0], RZ ;  /* 0x00006c0002087a24 */ /* 0x000fe200078e02ff */
[----:B------:R-:W-:Y:S01]  /*08b0*/  SHF.R.U32.HI R16, RZ, 0x5, R0 ;  /* 0x00000005ff107819 */ /* 0x000fe20000011600 */
[C---:B------:R-:W-:Y:S01]  /*08c0*/  IMAD R20, R10.reuse, c[0x0][0x1b4], RZ ;  /* 0x00006d000a147a24 */ /* 0x040fe200078e02ff */
[----:B------:R-:W-:Y:S01]  /*08d0*/  SHF.R.U32.HI R22, RZ, 0x1, R11 ;  /* 0x00000001ff167819 */ /* 0x000fe2000001160b */
[----:B------:R-:W-:Y:S01]  /*08e0*/  IMAD R17, R10, c[0x0][0x1a8], RZ ;  /* 0x00006a000a117a24 */ /* 0x000fe200078e02ff */
[----:B------:R-:W-:Y:S01]  /*08f0*/  SGXT.U32 R23, R23, 0x3 ;  /* 0x000000031717781a */ /* 0x000fe20000000000 */
[----:B------:R-:W-:Y:S01]  /*0900*/  IMAD.SHL.U32 R18, R8, 0x2, RZ ;  /* 0x0000000208127824 */ /* 0x000fe200078e00ff */
[----:B------:R-:W-:Y:S01]  /*0910*/  SGXT.U32 R10, R16, 0x2 ;  /* 0x00000002100a781a */ /* 0x000fe20000000000 */
[----:B------:R-:W-:Y:S01]  /*0920*/  IMAD.SHL.U32 R16, R7, 0x2, RZ ;  /* 0x0000000207107824 */ /* 0x000fe200078e00ff */
[----:B------:R-:W-:Y:S01]  /*0930*/  SHF.L.U32 R21, R20, 0x1, RZ ;  /* 0x0000000114157819 */ /* 0x000fe200000006ff */
[----:B------:R-:W-:Y:S01]  /*0940*/  IMAD.SHL.U32 R19, R17, 0x2, RZ ;  /* 0x0000000211137824 */ /* 0x000fe200078e00ff */
[----:B------:R-:W-:Y:S01]  /*0950*/  LOP3.LUT R15, R15, R22, R23, 0xfe, !PT ;  /* 0x000000160f0f7212 */ /* 0x000fe200078efe17 */
[----:B------:R-:W-:Y:S01]  /*0960*/  IMAD.HI R7, R7, 0x2, RZ ;  /* 0x0000000207077827 */ /* 0x000fe200078e02ff */
[----:B------:R-:W-:Y:S01]  /*0970*/  IADD3 R23, P2, P3, R21, c[0x0][0x170], R18 ;  /* 0x00005c0015177a10 */ /* 0x000fe20007b5e012 */
[----:B------:R-:W-:Y:S01]  /*0980*/  CS2R R36, SRZ ;  /* 0x0000000000247805 */ /* 0x000fe2000001ff00 */
[----:B------:R-:W-:Y:S01]  /*0990*/  SHF.L.U32 R24, R0, 0x6, RZ ;  /* 0x0000000600187819 */ /* 0x000fe200000006ff */
[----:B------:R-:W-:Y:S01]  /*09a0*/  IMAD R18, R10, c[0x0][0x1a4], RZ ;  /* 0x000069000a127a24 */ /* 0x000fe200078e02ff */
[----:B------:R-:W-:Y:S01]  /*09b0*/  IADD3 R88, P0, P1, R19, c[0x0][0x168], R16 ;  /* 0x00005a0013587a10 */ /* 0x000fe2000791e010 */
[----:B------:R-:W-:Y:S01]  /*09c0*/  IMAD.HI R19, R8, 0x2, RZ ;  /* 0x0000000208137827 */ /* 0x000fe200078e02ff */
[----:B------:R-:W-:Y:S01]  /*09d0*/  LOP3.LUT R24, R24, 0x400, RZ, 0xc0, !PT ;  /* 0x0000040018187812 */ /* 0x000fe200078ec0ff */
[----:B------:R-:W-:Y:S01]  /*09e0*/  CS2R R38, SRZ ;  /* 0x0000000000267805 */ /* 0x000fe2000001ff00 */
[----:B------:R-:W-:Y:S01]  /*09f0*/  MOV R29, c[0x0][0x1b8] ;  /* 0x00006e00001d7a02 */ /* 0x000fe20000000f00 */
[----:B------:R-:W-:Y:S01]  /*0a00*/  IMAD.HI R8, R17, 0x2, RZ ;  /* 0x0000000211087827 */ /* 0x000fe200078e02ff */
[----:B------:R-:W-:Y:S01]  /*0a10*/  CS2R R56, SRZ ;  /* 0x0000000000387805 */ /* 0x000fe2000001ff00 */
[----:B------:R-:W-:Y:S01]  /*0a20*/  CS2R R58, SRZ ;  /* 0x00000000003a7805 */ /* 0x000fe2000001ff00 */
[----:B------:R-:W-:Y:S01]  /*0a30*/  CS2R R40, SRZ ;  /* 0x0000000000287805 */ /* 0x000fe2000001ff00 */
[C---:B------:R-:W-:Y:S01]  /*0a40*/  IMAD R17, R27.reuse, 0x4, R18 ;  /* 0x000000041b117824 */ /* 0x040fe200078e0212 */
[----:B------:R-:W-:Y:S01]  /*0a50*/  CS2R R42, SRZ ;  /* 0x00000000002a7805 */ /* 0x000fe2000001ff00 */
[----:B------:R-:W-:Y:S01]  /*0a60*/  IMAD R21, R10, c[0x0][0x1b8], RZ ;  /* 0x00006e000a157a24 */ /* 0x000fe200078e02ff */
[----:B------:R-:W-:Y:S01]  /*0a70*/  CS2R R48, SRZ ;  /* 0x0000000000307805 */ /* 0x000fe2000001ff00 */
[----:B------:R-:W-:Y:S01]  /*0a80*/  IMAD R10, R27, 0x4, R17 ;  /* 0x000000041b0a7824 */ /* 0x000fe200078e0211 */
[----:B------:R-:W-:Y:S01]  /*0a90*/  CS2R R50, SRZ ;  /* 0x0000000000327805 */ /* 0x000fe2000001ff00 */
[----:B------:R-:W-:Y:S01]  /*0aa0*/  IMAD.IADD R16, R24, 0x1, R25 ;  /* 0x0000000118107824 */ /* 0x000fe200078e0219 */
[----:B------:R-:W-:Y:S01]  /*0ab0*/  IADD3.X R25, R8, c[0x0][0x16c], R7, P0, P1 ;  /* 0x00005b0008197a10 */ /* 0x000fe200007e2407 */
[----:B------:R-:W-:Y:S01]  /*0ac0*/  IMAD.HI R20, R20, 0x2, RZ ;  /* 0x0000000214147827 */ /* 0x000fe200078e02ff */
[-C--:B------:R-:W-:Y:S01]  /*0ad0*/  LEA R112, P1, R18, R88.reuse, 0x1 ;  /* 0x0000005812707211 */ /* 0x080fe200078208ff */
[----:B------:R-:W-:Y:S01]  /*0ae0*/  UMOV UR4, URZ ;  /* 0x0000003f00047c82 */ /* 0x000fe20008000000 */
[----:B------:R-:W-:Y:S01]  /*0af0*/  LEA R86, P0, R21, R23, 0x1 ;  /* 0x0000001715567211 */ /* 0x000fe200078008ff */
[----:B------:R-:W-:Y:S01]  /*0b00*/  IMAD R7, R27, 0x4, R10 ;  /* 0x000000041b077824 */ /* 0x000fe200078e020a */
[----:B------:R-:W-:Y:S01]  /*0b10*/  IADD3.X R24, R20, c[0x0][0x174], R19, P2, P3 ;  /* 0x00005d0014187a10 */ /* 0x000fe200017e6413 */
[----:B------:R-:W-:Y:S01]  /*0b20*/  IMAD R19, R29, 0x4, R21 ;  /* 0x000000041d137824 */ /* 0x000fe200078e0215 */
[-C--:B------:R-:W-:Y:S01]  /*0b30*/  LEA R110, P2, R17, R88.reuse, 0x1 ;  /* 0x00000058116e7211 */ /* 0x080fe200078408ff */
[----:B------:R-:W-:Y:S01]  /*0b40*/  IMAD.MOV.U32 R101, RZ, RZ, -0x800000 ;  /* 0xff800000ff657424 */ /* 0x000fe200078e00ff */
[----:B------:R-:W-:Y:S01]  /*0b50*/  LEA R8, R27, R7, 0x2 ;  /* 0x000000071b087211 */ /* 0x000fe200078e10ff */
[----:B------:R-:W-:Y:S01]  /*0b60*/  IMAD R20, R29, 0x4, R19 ;  /* 0x000000041d147824 */ /* 0x000fe200078e0213 */
[-C--:B------:R-:W-:Y:S01]  /*0b70*/  LEA.HI.X.SX32 R111, R17, R25.reuse, 0x1, P2 ;  /* 0x00000019116f7211 */ /* 0x080fe200010f0eff */
[----:B------:R-:W-:Y:S01]  /*0b80*/  UMOV UR5, URZ ;  /* 0x0000003f00057c82 */ /* 0x000fe20008000000 */
[----:B------:R-:W-:Y:S01]  /*0b90*/  LEA.HI.X.SX32 R113, R18, R25, 0x1, P1 ;  /* 0x0000001912717211 */ /* 0x000fe200008f0eff */
[----:B------:R-:W-:Y:S01]  /*0ba0*/  IMAD R17, R27, 0x4, R8 ;  /* 0x000000041b117824 */ /* 0x000fe200078e0208 */
[-C--:B------:R-:W-:Y:S01]  /*0bb0*/  LEA R106, P2, R7, R88.reuse, 0x1 ;  /* 0x00000058076a7211 */ /* 0x080fe200078408ff */
[----:B------:R-:W-:Y:S01]  /*0bc0*/  IMAD R22, R29, 0x4, R20 ;  /* 0x000000041d167824 */ /* 0x000fe200078e0214 */
[----:B------:R-:W-:-:S02]  /*0bd0*/  LEA R108, P1, R10, R88, 0x1 ;  /* 0x000000580a6c7211 */ /* 0x000fc400078208ff */
[----:B------:R-:W-:Y:S02]  /*0be0*/  LEA R18, R27, R17, 0x2 ;  /* 0x000000111b127211 */ /* 0x000fe400078e10ff */
[-C--:B------:R-:W-:Y:S02]  /*0bf0*/  LEA.HI.X.SX32 R107, R7, R25.reuse, 0x1, P2 ;  /* 0x00000019076b7211 */ /* 0x080fe400010f0eff */
[----:B------:R-:W-:Y:S01]  /*0c00*/  LEA.HI.X.SX32 R109, R10, R25, 0x1, P1 ;  /* 0x000000190a6d7211 */ /* 0x000fe200008f0eff */
[----:B------:R-:W-:Y:S01]  /*0c10*/  IMAD R7, R27, 0x4, R18 ;  /* 0x000000041b077824 */ /* 0x000fe200078e0212 */
[-C--:B------:R-:W-:Y:S01]  /*0c20*/  LEA R104, P1, R8, R88.reuse, 0x1 ;  /* 0x0000005808687211 */ /* 0x080fe200078208ff */
[----:B------:R-:W-:Y:S01]  /*0c30*/  IMAD R10, R29, 0x4, R22 ;  /* 0x000000041d0a7824 */ /* 0x000fe200078e0216 */
[-C--:B------:R-:W-:Y:S02]  /*0c40*/  LEA R102, P2, R17, R88.reuse, 0x1 ;  /* 0x0000005811667211 */ /* 0x080fe400078408ff */
[----:B------:R-:W-:-:S02]  /*0c50*/  LEA R90, P3, R18, R88, 0x1 ;  /* 0x00000058125a7211 */ /* 0x000fc400078608ff */
[C---:B------:R-:W-:Y:S02]  /*0c60*/  LEA R88, P4, R7.reuse, R88, 0x1 ;  /* 0x0000005807587211 */ /* 0x040fe400078808ff */
[-C--:B------:R-:W-:Y:S02]  /*0c70*/  LEA.HI.X.SX32 R105, R8, R25.reuse, 0x1, P1 ;  /* 0x0000001908697211 */ /* 0x080fe400008f0eff */
[-C--:B------:R-:W-:Y:S01]  /*0c80*/  LEA.HI.X.SX32 R89, R7, R25.reuse, 0x1, P4 ;  /* 0x0000001907597211 */ /* 0x080fe200020f0eff */
[----:B------:R-:W-:Y:S01]  /*0c90*/  IMAD R7, R29, 0x4, R10 ;  /* 0x000000041d077824 */ /* 0x000fe200078e020a */
[----:B------:R-:W-:Y:S02]  /*0ca0*/  LEA.HI.X.SX32 R103, R17, R25, 0x1, P2 ;  /* 0x0000001911677211 */ /* 0x000fe400010f0eff */
[----:B------:R-:W-:Y:S02]  /*0cb0*/  LEA.HI.X.SX32 R87, R21, R24, 0x1, P0 ;  /* 0x0000001815577211 */ /* 0x000fe400000f0eff */
[----:B------:R-:W-:-:S02]  /*0cc0*/  LEA R8, R29, R7, 0x2 ;  /* 0x000000071d087211 */ /* 0x000fc400078e10ff */
[-C--:B------:R-:W-:Y:S02]  /*0cd0*/  LEA R84, P1, R19, R23.reuse, 0x1 ;  /* 0x0000001713547211 */ /* 0x080fe400078208ff */
[-C--:B------:R-:W-:Y:S01]  /*0ce0*/  LEA R82, P0, R20, R23.reuse, 0x1 ;  /* 0x0000001714527211 */ /* 0x080fe200078008ff */
[----:B------:R-:W-:Y:S01]  /*0cf0*/  IMAD R17, R29, 0x4, R8 ;  /* 0x000000041d117824 */ /* 0x000fe200078e0208 */
[----:B------:R-:W-:Y:S02]  /*0d00*/  LEA R80, P2, R22, R23, 0x1 ;  /* 0x0000001716507211 */ /* 0x000fe400078408ff */
[----:B------:R-:W-:Y:S02]  /*0d10*/  LEA.HI.X.SX32 R91, R18, R25, 0x1, P3 ;  /* 0x00000019125b7211 */ /* 0x000fe400018f0eff */
[-C--:B------:R-:W-:Y:S02]  /*0d20*/  LEA.HI.X.SX32 R85, R19, R24.reuse, 0x1, P1 ;  /* 0x0000001813557211 */ /* 0x080fe400008f0eff */
[----:B------:R-:W-:-:S02]  /*0d30*/  LEA.HI.X.SX32 R83, R20, R24, 0x1, P0 ;  /* 0x0000001814537211 */ /* 0x000fc400000f0eff */
[-C--:B------:R-:W-:Y:S02]  /*0d40*/  LEA.HI.X.SX32 R81, R22, R24.reuse, 0x1, P2 ;  /* 0x0000001816517211 */ /* 0x080fe400010f0eff */
[-C--:B------:R-:W-:Y:S02]  /*0d50*/  LEA R78, P0, R10, R23.reuse, 0x1 ;  /* 0x000000170a4e7211 */ /* 0x080fe400078008ff */
[-C--:B------:R-:W-:Y:S02]  /*0d60*/  LEA R76, P1, R7, R23.reuse, 0x1 ;  /* 0x00000017074c7211 */ /* 0x080fe400078208ff */
[-C--:B------:R-:W-:Y:S02]  /*0d70*/  LEA R74, P2, R8, R23.reuse, 0x1 ;  /* 0x00000017084a7211 */ /* 0x080fe400078408ff */
[----:B------:R-:W-:Y:S02]  /*0d80*/  LEA R18, P3, R17, R23, 0x1 ;  /* 0x0000001711127211 */ /* 0x000fe400078608ff */
[-C--:B------:R-:W-:Y:S01]  /*0d90*/  LEA.HI.X.SX32 R79, R10, R24.reuse, 0x1, P0 ;  /* 0x000000180a4f7211 */ /* 0x080fe200000f0eff */
[----:B------:R-:W-:Y:S01]  /*0da0*/  IMAD.MOV.U32 R10, RZ, RZ, 0x3f800000 ;  /* 0x3f800000ff0a7424 */ /* 0x000fe200078e00ff */
[----:B------:R-:W-:-:S02]  /*0db0*/  LEA.HI.X.SX32 R77, R7, R24, 0x1, P1 ;  /* 0x00000018074d7211 */ /* 0x000fc400008f0eff */
[-C--:B------:R-:W-:Y:S01]  /*0dc0*/  LEA.HI.X.SX32 R75, R8, R24.reuse, 0x1, P2 ;  /* 0x00000018084b7211 */ /* 0x080fe200010f0eff */
[----:B------:R-:W-:Y:S01]  /*0dd0*/  IMAD.MOV.U32 R8, RZ, RZ, RZ ;  /* 0x000000ffff087224 */ /* 0x000fe200078e00ff */
[----:B------:R-:W-:Y:S02]  /*0de0*/  LEA.HI.X.SX32 R19, R17, R24, 0x1, P3 ;  /* 0x0000001811137211 */ /* 0x000fe400018f0eff */
[----:B------:R-:W-:Y:S02]  /*0df0*/  MOV R17, RZ ;  /* 0x000000ff00117202 */ /* 0x000fe40000000f00 */
[----:B------:R-:W-:Y:S02]  /*0e00*/  LOP3.LUT R72, R72, 0x30, R13, 0x78, !PT ;  /* 0x0000003048487812 */ /* 0x000fe400078e780d */
[----:B------:R-:W-:Y:S02]  /*0e10*/  LOP3.LUT R7, R15, 0x8, RZ, 0xfc, !PT ;  /* 0x000000080f077812 */ /* 0x000fe400078efcff */
.L_x_1:
[----:B------:R-:W-:-:S04]  /*0e20*/  IMAD.WIDE R28, R17, 0x2, R104 ;  /* 0x00000002111c7825 */ /* 0x000fc800078e0268 */
[C---:B------:R-:W-:Y:S02]  /*0e30*/  IMAD.WIDE R32, R17.reuse, 0x2, R90 ;  /* 0x0000000211207825 */ /* 0x040fe400078e025a */
[----:B------:R-:W2:Y:S02]  /*0e40*/  LDG.E.U16 R28, [R28.64] ;  /* 0x000000061c1c7981 */ /* 0x000ea4000c1e1500 */
[C---:B------:R-:W-:Y:S02]  /*0e50*/  IMAD.WIDE R20, R17.reuse, 0x2, R112 ;  /* 0x0000000211147825 */ /* 0x040fe400078e0270 */
[----:B------:R-:W3:Y:S02]  /*0e60*/  LDG.E.U16 R32, [R32.64] ;  /* 0x0000000620207981 */ /* 0x000ee4000c1e1500 */
[C---:B------:R-:W-:Y:S02]  /*0e70*/  IMAD.WIDE R24, R17.reuse, 0x2, R108 ;  /* 0x0000000211187825 */ /* 0x040fe400078e026c */
[----:B------:R0:W4:Y:S02]  /*0e80*/  LDG.E.U16 R44, [R20.64] ;  /* 0x00000006142c7981 */ /* 0x000124000c1e1500 */
[----:B------:R-:W-:-:S02]  /*0e90*/  IMAD.WIDE R26, R17, 0x2, R106 ;  /* 0x00000002111a7825 */ /* 0x000fc400078e026a */
[----:B------:R1:W5:Y:S02]  /*0ea0*/  LDG.E.U16 R46, [R24.64] ;  /* 0x00000006182e7981 */ /* 0x000364000c1e1500 */
[C---:B------:R-:W-:Y:S02]  /*0eb0*/  IMAD.WIDE R30, R17.reuse, 0x2, R102 ;  /* 0x00000002111e7825 */ /* 0x040fe400078e0266 */
[----:B------:R-:W5:Y:S02]  /*0ec0*/  LDG.E.U16 R27, [R26.64] ;  /* 0x000000061a1b7981 */ /* 0x000f64000c1e1500 */
[C---:B------:R-:W-:Y:S02]  /*0ed0*/  IMAD.WIDE R34, R17.reuse, 0x2, R88 ;  /* 0x0000000211227825 */ /* 0x040fe400078e0258 */
[----:B------:R-:W5:Y:S02]  /*0ee0*/  LDG.E.U16 R31, [R30.64] ;  /* 0x000000061e1f7981 */ /* 0x000f64000c1e1500 */
[----:B------:R-:W-:-:S02]  /*0ef0*/  IMAD.WIDE R22, R17, 0x2, R110 ;  /* 0x0000000211167825 */ /* 0x000fc400078e026e */
[----:B------:R-:W5:Y:S04]  /*0f00*/  LDG.E.U16 R35, [R34.64] ;  /* 0x0000000622237981 */ /* 0x000f68000c1e1500 */
[----:B------:R1:W5:Y:S04]  /*0f10*/  LDG.E.U16 R45, [R22.64] ;  /* 0x00000006162d7981 */ /* 0x000368000c1e1500 */
[----:B------:R-:W-:Y:S01]  /*0f20*/  BAR.SYNC.DEFER_BLOCKING 0x0 ;  /* 0x0000000000007b1d */ /* 0x000fe20000010000 */
[----:B------:R-:W-:-:S04]  /*0f30*/  IMAD.WIDE R94, R8, 0x2, R86 ;  /* 0x00000002085e7825 */ /* 0x000fc800078e0256 */
[----:B0-----:R-:W-:-:S04]  /*0f40*/  IMAD.WIDE R20, R8, 0x2, R82 ;  /* 0x0000000208147825 */ /* 0x001fc800078e0252 */
[----:B-1----:R-:W-:-:S04]  /*0f50*/  IMAD.WIDE R22, R8, 0x2, R78 ;  /* 0x0000000208167825 */ /* 0x002fc800078e024e */
[----:B------:R-:W-:-:S04]  /*0f60*/  IMAD.WIDE R24, R8, 0x2, R74 ;  /* 0x0000000208187825 */ /* 0x000fc800078e024a */
[----:B------:R-:W-:-:S04]  /*0f70*/  IMAD.WIDE R52, R8, 0x2, R80 ;  /* 0x0000000208347825 */ /* 0x000fc800078e0250 */
[----:B------:R-:W-:-:S04]  /*0f80*/  IMAD.WIDE R114, R8, 0x2, R76 ;  /* 0x0000000208727825 */ /* 0x000fc800078e024c */
[C---:B------:R-:W-:Y:S01]  /*0f90*/  IMAD.WIDE R116, R8.reuse, 0x2, R18 ;  /* 0x0000000208747825 */ /* 0x040fe200078e0212 */
[----:B--2---:R-:W-:Y:S04]  /*0fa0*/  STS.U16 [R5+0x1400], R28 ;  /* 0x0014001c05007388 */ /* 0x004fe80000000400 */
[----:B---3--:R-:W-:Y:S04]  /*0fb0*/  STS.U16 [R5+0x1600], R32 ;  /* 0x0016002005007388 */ /* 0x008fe80000000400 */
[----:B----4-:R-:W-:Y:S04]  /*0fc0*/  STS.U16 [R5+0x1000], R44 ;  /* 0x0010002c05007388 */ /* 0x010fe80000000400 */
[----:B-----5:R-:W-:Y:S04]  /*0fd0*/  STS.U16 [R5+0x1200], R46 ;  /* 0x0012002e05007388 */ /* 0x020fe80000000400 */
[----:B------:R-:W-:Y:S04]  /*0fe0*/  STS.U16 [R6+0x1300], R27 ;  /* 0x0013001b06007388 */ /* 0x000fe80000000400 */
[----:B------:R-:W-:Y:S04]  /*0ff0*/  STS.U16 [R6+0x1500], R31 ;  /* 0x0015001f06007388 */ /* 0x000fe80000000400 */
[----:B------:R-:W-:Y:S04]  /*1000*/  STS.U16 [R6+0x1700], R35 ;  /* 0x0017002306007388 */ /* 0x000fe80000000400 */
[----:B------:R0:W-:Y:S04]  /*1010*/  STS.U16 [R6+0x1100], R45 ;  /* 0x0011002d06007388 */ /* 0x0001e80000000400 */
[----:B------:R-:W-:Y:S01]  /*1020*/  BAR.SYNC.DEFER_BLOCKING 0x0 ;  /* 0x0000000000007b1d */ /* 0x000fe20000010000 */
[----:B0-----:R-:W-:-:S05]  /*1030*/  IMAD.WIDE R44, R8, 0x2, R84 ;  /* 0x00000002082c7825 */ /* 0x001fca00078e0254 */
[----:B------:R0:W2:Y:S04]  /*1040*/  LDG.E.U16 R94, [R94.64] ;  /* 0x000000065e5e7981 */ /* 0x0000a8000c1e1500 */
[----:B------:R1:W3:Y:S04]  /*1050*/  LDG.E.U16 R98, [R20.64] ;  /* 0x0000000614627981 */ /* 0x0002e8000c1e1500 */
[----:B------:R1:W4:Y:S04]  /*1060*/  LDG.E.U16 R100, [R22.64] ;  /* 0x0000000616647981 */ /* 0x000328000c1e1500 */
[----:B------:R5:W3:Y:S04]  /*1070*/  LDG.E.U16 R96, [R24.64] ;  /* 0x0000000618607981 */ /* 0x000ae8000c1e1500 */
[----:B------:R0:W4:Y:S04]  /*1080*/  LDG.E.U16 R99, [R44.64] ;  /* 0x000000062c637981 */ /* 0x000128000c1e1500 */
[----:B------:R1:W4:Y:S04]  /*1090*/  LDG.E.U16 R97, [R52.64] ;  /* 0x0000000634617981 */ /* 0x000328000c1e1500 */
[----:B------:R1:W4:Y:S04]  /*10a0*/  LDG.E.U16 R93, [R114.64] ;  /* 0x00000006725d7981 */ /* 0x000328000c1e1500 */
[----:B0-----:R-:W4:Y:S04]  /*10b0*/  LDG.E.U16 R95, [R116.64] ;  /* 0x00000006745f7981 */ /* 0x001f28000c1e1500 */
[----:B------:R-:W-:Y:S04]  /*10c0*/  LDSM.16.MT88.4 R68, [R16] ;  /* 0x000000001044783b */ /* 0x000fe80000004200 */
[----:B------:R-:W0:Y:S04]  /*10d0*/  LDSM.16.M88.4 R32, [R72+0x1000] ;  /* 0x001000004820783b */ /* 0x000e280000000200 */
[----:B------:R-:W0:Y:S04]  /*10e0*/  LDSM.16.M88.4 R28, [R72+0x1200] ;  /* 0x00120000481c783b */ /* 0x000e280000000200 */
[----:B-----5:R-:W5:Y:S04]  /*10f0*/  LDSM.16.M88.4 R24, [R72+0x1400] ;  /* 0x001400004818783b */ /* 0x020f680000000200 */
[----:B-1----:R-:W1:Y:S04]  /*1100*/  LDSM.16.M88.4 R20, [R72+0x1600] ;  /* 0x001600004814783b */ /* 0x002e680000000200 */
[----:B------:R-:W1:Y:S04]  /*1110*/  LDSM.16.MT88.4 R60, [R16+0x800] ;  /* 0x00080000103c783b */ /* 0x000e680000004200 */
[----:B------:R-:W-:Y:S01]  /*1120*/  BAR.SYNC.DEFER_BLOCKING 0x0 ;  /* 0x0000000000007b1d */ /* 0x000fe20000010000 */
[C---:B0-----:R-:W-:Y:S08]  /*1130*/  HMMA.16816.F32 R64, R68.reuse, R32, RZ ;  /* 0x000000204440723c */ /* 0x041ff000000018ff */
[C---:B------:R-:W-:Y:S08]  /*1140*/  HMMA.16816.F32 R44, R68.reuse, R28, RZ ;  /* 0x0000001c442c723c */ /* 0x040ff000000018ff */
[C---:B-----5:R-:W-:Y:S08]  /*1150*/  HMMA.16816.F32 R52, R68.reuse, R24, RZ ;  /* 0x000000184434723c */ /* 0x060ff000000018ff */
[----:B-1----:R-:W-:Y:S08]  /*1160*/  HMMA.16816.F32 R68, R68, R20, RZ ;  /* 0x000000144444723c */ /* 0x002ff000000018ff */
[C---:B------:R-:W-:Y:S08]  /*1170*/  HMMA.16816.F32 R64, R60.reuse, R34, R64 ;  /* 0x000000223c40723c */ /* 0x040ff00000001840 */
[----:B------:R-:W-:Y:S01]  /*1180*/  HMMA.16816.F32 R44, R60, R30, R44 ;  /* 0x0000001e3c2c723c */ /* 0x000fe2000000182c */
[----:B------:R-:W-:-:S07]  /*1190*/  LEA R24, P1, R12, UR4, 0x1 ;  /* 0x000000040c187c11 */ /* 0x000fce000f8208ff */
[----:B------:R-:W-:Y:S01]  /*11a0*/  HMMA.16816.F32 R52, R60, R26, R52 ;  /* 0x0000001a3c34723c */ /* 0x000fe20000001834 */
[CC--:B------:R-:W-:Y:S02]  /*11b0*/  ISETP.GT.U32.AND P4, PT, R24.reuse, R7.reuse, PT ;  /* 0x000000071800720c */ /* 0x0c0fe40003f84070 */
[----:B------:R-:W-:Y:S02]  /*11c0*/  ISETP.GE.U32.AND P0, PT, R24, R7, PT ;  /* 0x000000071800720c */ /* 0x000fe40003f06070 */
[----:B------:R-:W-:-:S03]  /*11d0*/  IADD3.X R114, RZ, UR5, RZ, P1, !PT ;  /* 0x00000005ff727c10 */ /* 0x000fc60008ffe4ff */
[----:B------:R-:W-:Y:S01]  /*11e0*/  HMMA.16816.F32 R68, R60, R22, R68 ;  /* 0x000000163c44723c */ /* 0x000fe20000001844 */
[----:B------:R-:W-:Y:S01]  /*11f0*/  IADD3 R30, P5, R24, 0x9, RZ ;  /* 0x00000009181e7810 */ /* 0x000fe20007fbe0ff */
[----:B------:R-:W-:Y:S01]  /*1200*/  FMUL R21, R66, c[0x0][0x188] ;  /* 0x0000620042157a20 */ /* 0x000fe20000400000 */
[C---:B------:R-:W-:Y:S01]  /*1210*/  IADD3 R32, P1, R24.reuse, 0x10, RZ ;  /* 0x0000001018207810 */ /* 0x040fe20007f3e0ff */
[----:B------:R-:W-:Y:S01]  /*1220*/  FMUL R20, R67, c[0x0][0x188] ;  /* 0x0000620043147a20 */ /* 0x000fe20000400000 */
[----:B------:R-:W-:Y:S02]  /*1230*/  ISETP.GT.U32.AND P6, PT, R24, R15, PT ;  /* 0x0000000f1800720c */ /* 0x000fe40003fc4070 */
[C---:B------:R-:W-:Y:S02]  /*1240*/  ISETP.GT.U32.AND.EX P4, PT, R114.reuse, RZ, PT, P4 ;  /* 0x000000ff7200720c */ /* 0x040fe40003f84140 */
[----:B------:R-:W-:Y:S01]  /*1250*/  ISETP.GE.U32.AND.EX P0, PT, R114, RZ, PT, P0 ;  /* 0x000000ff7200720c */ /* 0x000fe20003f06100 */
[--C-:B------:R-:W-:Y:S01]  /*1260*/  IMAD.X R62, RZ, RZ, R114.reuse, P5 ;  /* 0x000000ffff3e7224 */ /* 0x100fe200028e0672 */
[----:B------:R-:W-:Y:S01]  /*1270*/  IADD3 R28, P2, R24, 0x11, RZ ;  /* 0x00000011181c7810 */ /* 0x000fe20007f5e0ff */
[----:B------:R-:W-:Y:S01]  /*1280*/  IMAD.X R63, RZ, RZ, R114, P1 ;  /* 0x000000ffff3f7224 */ /* 0x000fe200008e0672 */
[----:B------:R-:W-:Y:S01]  /*1290*/  ISETP.GT.U32.AND P1, PT, R30, R7, PT ;  /* 0x000000071e00720c */ /* 0x000fe20003f24070 */
[----:B------:R-:W-:Y:S01]  /*12a0*/  FMUL R23, R46, c[0x0][0x188] ;  /* 0x000062002e177a20 */ /* 0x000fe20000400000 */
[----:B------:R-:W-:-:S02]  /*12b0*/  FSEL R21, R21, -INF , !P4 ;  /* 0xff80000015157808 */ /* 0x000fc40006000000 */
[----:B------:R-:W-:Y:S02]  /*12c0*/  ISETP.GT.U32.AND.EX P6, PT, R114, RZ, PT, P6 ;  /* 0x000000ff7200720c */ /* 0x000fe40003fc4160 */
[----:B------:R-:W-:Y:S01]  /*12d0*/  FSEL R20, R20, -INF , !P0 ;  /* 0xff80000014147808 */ /* 0x000fe20004000000 */
[----:B------:R-:W-:Y:S01]  /*12e0*/  IMAD.X R61, RZ, RZ, R114, P2 ;  /* 0x000000ffff3d7224 */ /* 0x000fe200010e0672 */
[----:B------:R-:W-:Y:S01]  /*12f0*/  IADD3 R22, P3, R24, 0x18, RZ ;  /* 0x0000001818167810 */ /* 0x000fe20007f7e0ff */
[----:B------:R-:W-:Y:S01]  /*1300*/  FMUL R25, R47, c[0x0][0x188] ;  /* 0x000062002f197a20 */ /* 0x000fe20000400000 */
[----:B------:R-:W-:Y:S02]  /*1310*/  ISETP.GT.U32.AND P2, PT, R32, R7, PT ;  /* 0x000000072000720c */ /* 0x000fe40003f44070 */
[----:B------:R-:W-:Y:S02]  /*1320*/  ISETP.GT.U32.AND.EX P1, PT, R62, RZ, PT, P1 ;  /* 0x000000ff3e00720c */ /* 0x000fe40003f24110 */
[----:B------:R-:W-:-:S02]  /*1330*/  FSEL R23, R23, -INF , !P6 ;  /* 0xff80000017177808 */ /* 0x000fc40007000000 */
[----:B------:R-:W-:Y:S01]  /*1340*/  FMNMX R34, R21, R20, !PT ;  /* 0x0000001415227209 */ /* 0x000fe20007800000 */
[----:B------:R-:W-:Y:S01]  /*1350*/  FMUL R27, R54, c[0x0][0x188] ;  /* 0x00006200361b7a20 */ /* 0x000fe20000400000 */
[----:B------:R-:W-:Y:S02]  /*1360*/  IADD3.X R60, RZ, R114, RZ, P3, !PT ;  /* 0x00000072ff3c7210 */ /* 0x000fe40001ffe4ff */
[----:B------:R-:W-:Y:S02]  /*1370*/  ISETP.GT.U32.AND P3, PT, R28, R7, PT ;  /* 0x000000071c00720c */ /* 0x000fe40003f64070 */
[----:B------:R-:W-:Y:S02]  /*1380*/  ISETP.GT.U32.AND.EX P2, PT, R63, RZ, PT, P2 ;  /* 0x000000ff3f00720c */ /* 0x000fe40003f44120 */
[----:B------:R-:W-:Y:S02]  /*1390*/  FSEL R25, R25, -INF , !P1 ;  /* 0xff80000019197808 */ /* 0x000fe40004800000 */
[----:B------:R-:W-:Y:S01]  /*13a0*/  FMNMX R34, R23, R34, !PT ;  /* 0x0000002217227209 */ /* 0x000fe20007800000 */
[----:B------:R-:W-:Y:S01]  /*13b0*/  FMUL R29, R55, c[0x0][0x188] ;  /* 0x00006200371d7a20 */ /* 0x000fe20000400000 */
[----:B------:R-:W-:-:S02]  /*13c0*/  IADD3 R26, P5, R24, 0x19, RZ ;  /* 0x00000019181a7810 */ /* 0x000fc40007fbe0ff */
[-C--:B------:R-:W-:Y:S02]  /*13d0*/  ISETP.GT.U32.AND P4, PT, R22, R7.reuse, PT ;  /* 0x000000071600720c */ /* 0x080fe40003f84070 */
[----:B------:R-:W-:Y:S02]  /*13e0*/  ISETP.GT.U32.AND.EX P3, PT, R61, RZ, PT, P3 ;  /* 0x000000ff3d00720c */ /* 0x000fe40003f64130 */
[----:B------:R-:W-:Y:S02]  /*13f0*/  FSEL R27, R27, -INF , !P2 ;  /* 0xff8000001b1b7808 */ /* 0x000fe40005000000 */
[----:B------:R-:W-:Y:S01]  /*1400*/  FMNMX R34, R25, R34, !PT ;  /* 0x0000002219227209 */ /* 0x000fe20007800000 */
[----:B------:R-:W-:Y:S01]  /*1410*/  IMAD.X R35, RZ, RZ, R114, P5 ;  /* 0x000000ffff237224 */ /* 0x000fe200028e0672 */
[----:B------:R-:W-:Y:S01]  /*1420*/  ISETP.GT.U32.AND P5, PT, R26, R7, PT ;  /* 0x000000071a00720c */ /* 0x000fe20003fa4070 */
[----:B------:R-:W-:Y:S01]  /*1430*/  FMUL R33, R70, c[0x0][0x188] ;  /* 0x0000620046217a20 */ /* 0x000fe20000400000 */
[----:B------:R-:W-:-:S02]  /*1440*/  ISETP.GT.U32.AND.EX P4, PT, R60, RZ, PT, P4 ;  /* 0x000000ff3c00720c */ /* 0x000fc40003f84140 */
[----:B------:R-:W-:Y:S02]  /*1450*/  FSEL R29, R29, -INF , !P3 ;  /* 0xff8000001d1d7808 */ /* 0x000fe40005800000 */
[----:B------:R-:W-:Y:S01]  /*1460*/  FMNMX R34, R27, R34, !PT ;  /* 0x000000221b227209 */ /* 0x000fe20007800000 */
[----:B------:R-:W-:Y:S01]  /*1470*/  FMUL R31, R71, c[0x0][0x188] ;  /* 0x00006200471f7a20 */ /* 0x000fe20000400000 */
[----:B------:R-:W-:Y:S02]  /*1480*/  ISETP.GT.U32.AND.EX P5, PT, R35, RZ, PT, P5 ;  /* 0x000000ff2300720c */ /* 0x000fe40003fa4150 */
[----:B------:R-:W-:Y:S02]  /*1490*/  FSEL R33, R33, -INF , !P4 ;  /* 0xff80000021217808 */ /* 0x000fe40006000000 */
[----:B------:R-:W-:Y:S02]  /*14a0*/  FMNMX R34, R29, R34, !PT ;  /* 0x000000221d227209 */ /* 0x000fe40007800000 */
[----:B------:R-:W-:-:S02]  /*14b0*/  FSEL R31, R31, -INF , !P5 ;  /* 0xff8000001f1f7808 */ /* 0x000fc40006800000 */
[----:B------:R-:W-:-:S04]  /*14c0*/  FMNMX R34, R33, R34, !PT ;  /* 0x0000002221227209 */ /* 0x000fc80007800000 */
[----:B------:R-:W-:Y:S02]  /*14d0*/  FMNMX R34, R31, R34, !PT ;  /* 0x000000221f227209 */ /* 0x000fe40007800000 */
[CC--:B------:R-:W-:Y:S02]  /*14e0*/  ISETP.GE.U32.AND P1, PT, R24.reuse, R15.reuse, PT ;  /* 0x0000000f1800720c */ /* 0x0c0fe40003f26070 */
[----:B------:R-:W-:Y:S01]  /*14f0*/  IADD3 R24, P2, R24, 0x8, RZ ;  /* 0x0000000818187810 */ /* 0x000fe20007f5e0ff */
[----:B------:R-:W0:Y:S01]  /*1500*/  SHFL.BFLY PT, R47, R34, 0x2, 0x1f ;  /* 0x0c401f00222f7f89 */ /* 0x000e2200000e0000 */
[-C--:B------:R-:W-:Y:S01]  /*1510*/  ISETP.GT.U32.AND P4, PT, R28, R15.reuse, PT ;  /* 0x0000000f1c00720c */ /* 0x080fe20003f84070 */
[----:B------:R-:W-:Y:S02]  /*1520*/  FMUL R64, R64, c[0x0][0x188] ;  /* 0x0000620040407a20 */ /* 0x000fe40000400000 */
[----:B------:R-:W-:Y:S01]  /*1530*/  IMAD.X R28, RZ, RZ, R114, P2 ;  /* 0x000000ffff1c7224 */ /* 0x000fe200010e0672 */
[-C--:B------:R-:W-:Y:S01]  /*1540*/  ISETP.GT.U32.AND P2, PT, R24, R15.reuse, PT ;  /* 0x0000000f1800720c */ /* 0x080fe20003f44070 */
[----:B------:R-:W-:Y:S01]  /*1550*/  FMUL R24, R65, c[0x0][0x188] ;  /* 0x0000620041187a20 */ /* 0x000fe20000400000 */
[----:B------:R-:W-:-:S02]  /*1560*/  ISETP.GT.U32.AND P3, PT, R22, R15, PT ;  /* 0x0000000f1600720c */ /* 0x000fc40003f64070 */
[----:B------:R-:W-:Y:S02]  /*1570*/  ISETP.GE.U32.AND.EX P1, PT, R114, RZ, PT, P1 ;  /* 0x000000ff7200720c */ /* 0x000fe40003f26110 */
[----:B------:R-:W-:Y:S02]  /*1580*/  FSEL R22, R64, -INF , !P6 ;  /* 0xff80000040167808 */ /* 0x000fe40007000000 */
[-C--:B------:R-:W-:Y:S01]  /*1590*/  ISETP.GT.U32.AND P6, PT, R26, R15.reuse, PT ;  /* 0x0000000f1a00720c */ /* 0x080fe20003fc4070 */
[----:B------:R-:W-:Y:S01]  /*15a0*/  FMUL R26, R44, c[0x0][0x188] ;  /* 0x000062002c1a7a20 */ /* 0x000fe20000400000 */
[-C--:B------:R-:W-:Y:S02]  /*15b0*/  ISETP.GT.U32.AND P5, PT, R30, R15.reuse, PT ;  /* 0x0000000f1e00720c */ /* 0x080fe40003fa4070 */
[----:B------:R-:W-:Y:S02]  /*15c0*/  ISETP.GT.U32.AND.EX P2, PT, R28, RZ, PT, P2 ;  /* 0x000000ff1c00720c */ /* 0x000fe40003f44120 */
[----:B------:R-:W-:Y:S01]  /*15d0*/  FSEL R24, R24, -INF , !P1 ;  /* 0xff80000018187808 */ /* 0x000fe20004800000 */
[----:B------:R-:W-:Y:S01]  /*15e0*/  FMUL R28, R45, c[0x0][0x188] ;  /* 0x000062002d1c7a20 */ /* 0x000fe20000400000 */
[----:B------:R-:W-:-:S02]  /*15f0*/  ISETP.GT.U32.AND P0, PT, R32, R15, PT ;  /* 0x0000000f2000720c */ /* 0x000fc40003f04070 */
[----:B------:R-:W-:Y:S02]  /*1600*/  ISETP.GT.U32.AND.EX P5, PT, R62, RZ, PT, P5 ;  /* 0x000000ff3e00720c */ /* 0x000fe40003fa4150 */
[----:B------:R-:W-:Y:S02]  /*1610*/  FSEL R26, R26, -INF , !P2 ;  /* 0xff8000001a1a7808 */ /* 0x000fe40005000000 */
[----:B------:R-:W-:Y:S01]  /*1620*/  FMNMX R45, R22, R24, !PT ;  /* 0x00000018162d7209 */ /* 0x000fe20007800000 */
[----:B------:R-:W-:Y:S01]  /*1630*/  FMUL R46, R52, c[0x0][0x188] ;  /* 0x00006200342e7a20 */ /* 0x000fe20000400000 */
[----:B------:R-:W-:Y:S02]  /*1640*/  ISETP.GT.U32.AND.EX P0, PT, R63, RZ, PT, P0 ;  /* 0x000000ff3f00720c */ /* 0x000fe40003f04100 */
[----:B------:R-:W-:Y:S02]  /*1650*/  FSEL R28, R28, -INF , !P5 ;  /* 0xff8000001c1c7808 */ /* 0x000fe40006800000 */
[----:B------:R-:W-:Y:S01]  /*1660*/  FMNMX R45, R26, R45, !PT ;  /* 0x0000002d1a2d7209 */ /* 0x000fe20007800000 */
[----:B------:R-:W-:Y:S01]  /*1670*/  FMUL R44, R53, c[0x0][0x188] ;  /* 0x00006200352c7a20 */ /* 0x000fe20000400000 */
[----:B------:R-:W-:-:S02]  /*1680*/  ISETP.GT.U32.AND.EX P4, PT, R61, RZ, PT, P4 ;  /* 0x000000ff3d00720c */ /* 0x000fc40003f84140 */
[----:B------:R-:W-:Y:S02]  /*1690*/  FSEL R46, R46, -INF , !P0 ;  /* 0xff8000002e2e7808 */ /* 0x000fe40004000000 */
[----:B------:R-:W-:Y:S02]  /*16a0*/  FMNMX R45, R28, R45, !PT ;  /* 0x0000002d1c2d7209 */ /* 0x000fe40007800000 */
[----:B0-----:R-:W-:Y:S01]  /*16b0*/  FMNMX R47, R34, R47, !PT ;  /* 0x0000002f222f7209 */ /* 0x001fe20007800000 */
[----:B------:R-:W-:Y:S01]  /*16c0*/  FMUL R34, R68, c[0x0][0x188] ;  /* 0x0000620044227a20 */ /* 0x000fe20000400000 */
[----:B------:R-:W-:Y:S02]  /*16d0*/  ISETP.GT.U32.AND.EX P3, PT, R60, RZ, PT, P3 ;  /* 0x000000ff3c00720c */ /* 0x000fe40003f64130 */
[----:B------:R-:W-:Y:S02]  /*16e0*/  FSEL R44, R44, -INF , !P4 ;  /* 0xff8000002c2c7808 */ /* 0x000fe40006000000 */
[----:B------:R-:W-:Y:S01]  /*16f0*/  FMNMX R45, R46, R45, !PT ;  /* 0x0000002d2e2d7209 */ /* 0x000fe20007800000 */
[----:B------:R-:W0:Y:S01]  /*1700*/  SHFL.BFLY PT, R52, R47, 0x1, 0x1f ;  /* 0x0c201f002f347f89 */ /* 0x000e2200000e0000 */
[----:B------:R-:W-:Y:S01]  /*1710*/  FMUL R30, R69, c[0x0][0x188] ;  /* 0x00006200451e7a20 */ /* 0x000fe20000400000 */
[----:B------:R-:W-:-:S02]  /*1720*/  ISETP.GT.U32.AND.EX P6, PT, R35, RZ, PT, P6 ;  /* 0x000000ff2300720c */ /* 0x000fc40003fc4160 */
[----:B------:R-:W-:Y:S02]  /*1730*/  FSEL R34, R34, -INF , !P3 ;  /* 0xff80000022227808 */ /* 0x000fe40005800000 */
[----:B------:R-:W-:Y:S02]  /*1740*/  FMNMX R45, R44, R45, !PT ;  /* 0x0000002d2c2d7209 */ /* 0x000fe40007800000 */
[----:B------:R-:W-:Y:S02]  /*1750*/  FSEL R30, R30, -INF , !P6 ;  /* 0xff8000001e1e7808 */ /* 0x000fe40007000000 */
[----:B------:R-:W-:-:S04]  /*1760*/  FMNMX R45, R34, R45, !PT ;  /* 0x0000002d222d7209 */ /* 0x000fc80007800000 */
[----:B------:R-:W-:-:S05]  /*1770*/  FMNMX R45, R30, R45, !PT ;  /* 0x0000002d1e2d7209 */ /* 0x000fca0007800000 */
[----:B------:R-:W1:Y:S01]  /*1780*/  SHFL.BFLY PT, R32, R45, 0x2, 0x1f ;  /* 0x0c401f002d207f89 */ /* 0x000e6200000e0000 */
[----:B0-----:R-:W-:-:S04]  /*1790*/  FMNMX R52, R47, R52, !PT ;  /* 0x000000342f347209 */ /* 0x001fc80007800000 */
[----:B------:R-:W-:-:S05]  /*17a0*/  FMNMX R60, R52, R101, !PT ;  /* 0x00000065343c7209 */ /* 0x000fca0007800000 */
[----:B------:R-:W-:-:S04]  /*17b0*/  FADD R21, R21, -R60 ;  /* 0x8000003c15157221 */ /* 0x000fc80000000000 */
[----:B------:R-:W-:Y:S02]  /*17c0*/  FMUL R52, R21, 1.4426950216293334961 ;  /* 0x3fb8aa3b15347820 */ /* 0x000fe40000400000 */
[----:B------:R-:W-:Y:S01]  /*17d0*/  FADD R21, R20, -R60 ;  /* 0x8000003c14157221 */ /* 0x000fe20000000000 */
[----:B-1----:R-:W-:-:S03]  /*17e0*/  FMNMX R20, R45, R32, !PT ;  /* 0x000000202d147209 */ /* 0x002fc60007800000 */
[----:B------:R-:W-:Y:S02]  /*17f0*/  FMUL R53, R21, 1.4426950216293334961 ;  /* 0x3fb8aa3b15357820 */ /* 0x000fe40000400000 */
[----:B------:R-:W0:Y:S04]  /*1800*/  SHFL.BFLY PT, R21, R20, 0x1, 0x1f ;  /* 0x0c201f0014157f89 */ /* 0x000e2800000e0000 */
[----:B--2---:R-:W-:Y:S04]  /*1810*/  STS.U16 [R5+0x1000], R94 ;  /* 0x0010005e05007388 */ /* 0x004fe80000000400 */
[----:B---3--:R-:W-:Y:S04]  /*1820*/  STS.U16 [R5+0x1200], R98 ;  /* 0x0012006205007388 */ /* 0x008fe80000000400 */
[----:B----4-:R-:W-:Y:S04]  /*1830*/  STS.U16 [R5+0x1400], R100 ;  /* 0x0014006405007388 */ /* 0x010fe80000000400 */
[----:B------:R-:W-:Y:S04]  /*1840*/  STS.U16 [R5+0x1600], R96 ;  /* 0x0016006005007388 */ /* 0x000fe80000000400 */
[----:B------:R-:W-:Y:S04]  /*1850*/  STS.U16 [R6+0x1100], R99 ;  /* 0x0011006306007388 */ /* 0x000fe80000000400 */
[----:B------:R-:W-:Y:S04]  /*1860*/  STS.U16 [R6+0x1300], R97 ;  /* 0x0013006106007388 */ /* 0x000fe80000000400 */
[----:B------:R-:W-:Y:S04]  /*1870*/  STS.U16 [R6+0x1500], R93 ;  /* 0x0015005d06007388 */ /* 0x000fe80000000400 */
[----:B------:R-:W-:Y:S01]  /*1880*/  STS.U16 [R6+0x1700], R95 ;  /* 0x0017005f06007388 */ /* 0x000fe20000000400 */
[----:B0-----:R-:W-:-:S04]  /*1890*/  FMNMX R21, R20, R21, !PT ;  /* 0x0000001514157209 */ /* 0x001fc80007800000 */
[----:B------:R-:W-:Y:S01]  /*18a0*/  FMNMX R61, R21, R92, !PT ;  /* 0x0000005c153d7209 */ /* 0x000fe20007800000 */
[--C-:B------:R-:W-:Y:S02]  /*18b0*/  FADD R25, R25, -R60.reuse ;  /* 0x8000003c19197221 */ /* 0x100fe40000000000 */
[----:B------:R-:W-:Y:S02]  /*18c0*/  FADD R23, R23, -R60 ;  /* 0x8000003c17177221 */ /* 0x000fe40000000000 */
[----:B------:R-:W-:Y:S02]  /*18d0*/  FADD R20, -R60, R101 ;  /* 0x000000653c147221 */ /* 0x000fe40000000100 */
[----:B------:R-:W-:Y:S02]  /*18e0*/  FADD R22, R22, -R61 ;  /* 0x8000003d16167221 */ /* 0x000fe40000000000 */
[----:B------:R-:W-:Y:S02]  /*18f0*/  FMUL R25, R25, 1.4426950216293334961 ;  /* 0x3fb8aa3b19197820 */ /* 0x000fe40000400000 */
[----:B------:R-:W-:-:S02]  /*1900*/  FMUL R23, R23, 1.4426950216293334961 ;  /* 0x3fb8aa3b17177820 */ /* 0x000fc40000400000 */
[----:B------:R-:W-:Y:S02]  /*1910*/  FMUL R20, R20, 1.4426950216293334961 ;  /* 0x3fb8aa3b14147820 */ /* 0x000fe40000400000 */
[----:B------:R-:W-:Y:S02]  /*1920*/  FMUL R22, R22, 1.4426950216293334961 ;  /* 0x3fb8aa3b16167820 */ /* 0x000fe40000400000 */
[----:B------:R-:W-:Y:S01]  /*1930*/  FADD R24, R24, -R61 ;  /* 0x8000003d18187221 */ /* 0x000fe20000000000 */
[----:B------:R-:W-:Y:S03]  /*1940*/  MUFU.EX2 R32, R25 ;  /* 0x0000001900207308 */ /* 0x000fe60000000800 */
[----:B------:R-:W-:-:S05]  /*1950*/  FMUL R24, R24, 1.4426950216293334961 ;  /* 0x3fb8aa3b18187820 */ /* 0x000fca0000400000 */
[----:B------:R-:W-:Y:S01]  /*1960*/  MUFU.EX2 R35, R23 ;  /* 0x0000001700237308 */ /* 0x000fe20000000800 */
[----:B------:R-:W-:-:S07]  /*1970*/  FADD R46, R46, -R61 ;  /* 0x8000003d2e2e7221 */ /* 0x000fce0000000000 */
[----:B------:R-:W-:Y:S08]  /*1980*/  MUFU.EX2 R63, R20 ;  /* 0x00000014003f7308 */ /* 0x000ff00000000800 */
[----:B------:R-:W-:Y:S01]  /*1990*/  MUFU.EX2 R25, R22 ;  /* 0x0000001600197308 */ /* 0x000fe20000000800 */
[----:B------:R-:W-:Y:S01]  /*19a0*/  BAR.SYNC.DEFER_BLOCKING 0x0 ;  /* 0x0000000000007b1d */ /* 0x000fe20000010000 */
[----:B------:R-:W-:-:S06]  /*19b0*/  FADD R33, R33, -R60 ;  /* 0x8000003c21217221 */ /* 0x000fcc0000000000 */
[----:B------:R0:W-:Y:S01]  /*19c0*/  MUFU.EX2 R70, R24 ;  /* 0x0000001800467308 */ /* 0x0001e20000000800 */
[--C-:B------:R-:W-:Y:S02]  /*19d0*/  FADD R26, R26, -R61.reuse ;  /* 0x8000003d1a1a7221 */ /* 0x100fe40000000000 */
[----:B------:R-:W-:Y:S02]  /*19e0*/  FADD R28, R28, -R61 ;  /* 0x8000003d1c1c7221 */ /* 0x000fe40000000000 */
[----:B0-----:R-:W-:Y:S01]  /*19f0*/  FADD R24, -R61, R92 ;  /* 0x0000005c3d187221 */ /* 0x001fe20000000100 */
[----:B------:R-:W0:Y:S03]  /*1a00*/  LDSM.16.M88.4 R20, [R72+0x1000] ;  /* 0x001000004814783b */ /* 0x000e260000000200 */
[----:B------:R-:W-:Y:S02]  /*1a10*/  FMUL R66, R24, 1.4426950216293334961 ;  /* 0x3fb8aa3b18427820 */ /* 0x000fe40000400000 */
[----:B------:R-:W-:-:S02]  /*1a20*/  FMUL R68, R46, 1.4426950216293334961 ;  /* 0x3fb8aa3b2e447820 */ /* 0x000fc40000400000 */
[----:B------:R-:W-:Y:S02]  /*1a30*/  FADD R24, R44, -R61 ;  /* 0x8000003d2c187221 */ /* 0x000fe40000000000 */
[----:B------:R-:W-:Y:S01]  /*1a40*/  FMUL R33, R33, 1.4426950216293334961 ;  /* 0x3fb8aa3b21217820 */ /* 0x000fe20000400000 */
[----:B------:R-:W1:Y:S01]  /*1a50*/  LDSM.16.M88.4 R44, [R72+0x1200] ;  /* 0x00120000482c783b */ /* 0x000e620000000200 */
[----:B------:R-:W-:Y:S02]  /*1a60*/  FMUL R26, R26, 1.4426950216293334961 ;  /* 0x3fb8aa3b1a1a7820 */ /* 0x000fe40000400000 */
[----:B------:R-:W-:Y:S01]  /*1a70*/  FMUL R28, R28, 1.4426950216293334961 ;  /* 0x3fb8aa3b1c1c7820 */ /* 0x000fe20000400000 */
[----:B------:R-:W-:Y:S01]  /*1a80*/  MUFU.EX2 R52, R52 ;  /* 0x0000003400347308 */ /* 0x000fe20000000800 */
[----:B------:R-:W-:-:S07]  /*1a90*/  FADD R27, R27, -R60 ;  /* 0x8000003c1b1b7221 */ /* 0x000fce0000000000 */
[----:B------:R-:W2:Y:S01]  /*1aa0*/  MUFU.EX2 R53, R53 ;  /* 0x0000003500357308 */ /* 0x000ea20000000800 */
[----:B------:R-:W-:-:S07]  /*1ab0*/  FADD R29, R29, -R60 ;  /* 0x8000003c1d1d7221 */ /* 0x000fce0000000000 */
[----:B------:R-:W-:Y:S01]  /*1ac0*/  MUFU.EX2 R62, R33 ;  /* 0x00000021003e7308 */ /* 0x000fe20000000800 */
[----:B------:R-:W-:-:S07]  /*1ad0*/  FMUL R27, R27, 1.4426950216293334961 ;  /* 0x3fb8aa3b1b1b7820 */ /* 0x000fce0000400000 */
[----:B------:R-:W-:Y:S01]  /*1ae0*/  MUFU.EX2 R33, R26 ;  /* 0x0000001a00217308 */ /* 0x000fe20000000800 */
[----:B------:R-:W-:-:S07]  /*1af0*/  FADD R31, R31, -R60 ;  /* 0x8000003c1f1f7221 */ /* 0x000fce0000000000 */
[----:B------:R3:W4:Y:S08]  /*1b00*/  MUFU.EX2 R54, R28 ;  /* 0x0000001c00367308 */ /* 0x0007300000000800 */
[----:B------:R-:W5:Y:S01]  /*1b10*/  MUFU.EX2 R66, R66 ;  /* 0x0000004200427308 */ /* 0x000f620000000800 */
[----:B------:R-:W-:Y:S02]  /*1b20*/  FMUL R29, R29, 1.4426950216293334961 ;  /* 0x3fb8aa3b1d1d7820 */ /* 0x000fe40000400000 */
[----:B------:R-:W-:-:S02]  /*1b30*/  FMUL R71, R24, 1.4426950216293334961 ;  /* 0x3fb8aa3b18477820 */ /* 0x000fc40000400000 */
[----:B------:R-:W-:Y:S02]  /*1b40*/  FADD R34, R34, -R61 ;  /* 0x8000003d22227221 */ /* 0x000fe40000000000 */
[----:B------:R-:W-:Y:S01]  /*1b50*/  FMUL R31, R31, 1.4426950216293334961 ;  /* 0x3fb8aa3b1f1f7820 */ /* 0x000fe20000400000 */
[----:B------:R-:W0:Y:S01]  /*1b60*/  MUFU.EX2 R64, R27 ;  /* 0x0000001b00407308 */ /* 0x000e220000000800 */
[----:B--2---:R-:W-:Y:S02]  /*1b70*/  FADD R92, R52, R53 ;  /* 0x00000035345c7221 */ /* 0x004fe40000000000 */
[----:B------:R-:W-:Y:S01]  /*1b80*/  FMUL R69, R34, 1.4426950216293334961 ;  /* 0x3fb8aa3b22457820 */ /* 0x000fe20000400000 */
[----:B---3--:R-:W-:Y:S01]  /*1b90*/  F2FP.PACK_AB R28, R70, R25 ;  /* 0x00000019461c723e */ /* 0x008fe200000000ff */
[----:B------:R-:W-:-:S03]  /*1ba0*/  FADD R34, R30, -R61 ;  /* 0x8000003d1e227221 */ /* 0x000fc60000000000 */
[----:B------:R-:W2:Y:S01]  /*1bb0*/  MUFU.EX2 R68, R68 ;  /* 0x0000004400447308 */ /* 0x000ea20000000800 */
[C---:B------:R-:W-:Y:S01]  /*1bc0*/  FMUL R38, R63.reuse, R38 ;  /* 0x000000263f267220 */ /* 0x040fe20000400000 */
[----:B----4-:R-:W-:Y:S01]  /*1bd0*/  F2FP.PACK_AB R30, R54, R33 ;  /* 0x00000021361e723e */ /* 0x010fe200000000ff */
[----:B------:R-:W-:Y:S02]  /*1be0*/  FMUL R39, R63, R39 ;  /* 0x000000273f277220 */ /* 0x000fe40000400000 */
[----:B-----5:R-:W-:-:S03]  /*1bf0*/  FMUL R36, R66, R36 ;  /* 0x0000002442247220 */ /* 0x020fc60000400000 */
[----:B------:R3:W4:Y:S01]  /*1c00*/  MUFU.EX2 R67, R29 ;  /* 0x0000001d00437308 */ /* 0x0007220000000800 */
[----:B------:R-:W-:Y:S02]  /*1c10*/  FMUL R37, R66, R37 ;  /* 0x0000002542257220 */ /* 0x000fe40000400000 */
[----:B------:R-:W-:-:S05]  /*1c20*/  FADD R55, R35, R92 ;  /* 0x0000005c23377221 */ /* 0x000fca0000000000 */
[----:B------:R5:W-:Y:S01]  /*1c30*/  MUFU.EX2 R65, R31 ;  /* 0x0000001f00417308 */ /* 0x000be20000000800 */
[----:B---3--:R-:W-:Y:S01]  /*1c40*/  F2FP.PACK_AB R29, R53, R52 ;  /* 0x00000034351d723e */ /* 0x008fe200000000ff */
[----:B------:R-:W-:-:S06]  /*1c50*/  FADD R52, R25, R70 ;  /* 0x0000004619347221 */ /* 0x000fcc0000000000 */
[----:B------:R-:W3:Y:S01]  /*1c60*/  MUFU.EX2 R71, R71 ;  /* 0x0000004700477308 */ /* 0x000ee20000000800 */
[----:B-----5:R-:W-:Y:S01]  /*1c70*/  F2FP.PACK_AB R31, R32, R35 ;  /* 0x00000023201f723e */ /* 0x020fe200000000ff */
[----:B------:R-:W-:Y:S01]  /*1c80*/  FADD R53, R33, R52 ;  /* 0x0000003421357221 */ /* 0x000fe20000000000 */
[----:B------:R-:W-:Y:S01]  /*1c90*/  LDSM.16.M88.4 R24, [R72+0x1400] ;  /* 0x001400004818783b */ /* 0x000fe20000000200 */
[----:B------:R-:W-:-:S04]  /*1ca0*/  FMUL R52, R34, 1.4426950216293334961 ;  /* 0x3fb8aa3b22347820 */ /* 0x000fc80000400000 */
[----:B------:R-:W5:Y:S01]  /*1cb0*/  MUFU.EX2 R69, R69 ;  /* 0x0000004500457308 */ /* 0x000f620000000800 */
[----:B------:R-:W-:Y:S01]  /*1cc0*/  FADD R55, R32, R55 ;  /* 0x0000003720377221 */ /* 0x000fe20000000000 */
[----:B0-----:R-:W-:Y:S01]  /*1cd0*/  HMMA.16816.F32 R36, R28, R20, R36 ;  /* 0x000000141c24723c */ /* 0x001fe20000001824 */
[----:B------:R-:W-:Y:S01]  /*1ce0*/  FADD R53, R54, R53 ;  /* 0x0000003536357221 */ /* 0x000fe20000000000 */
[----:B------:R-:W-:Y:S01]  /*1cf0*/  LDSM.16.M88.4 R32, [R72+0x1600] ;  /* 0x001600004820783b */ /* 0x000fe20000000200 */
[----:B------:R-:W-:-:S03]  /*1d00*/  FMUL R58, R63, R58 ;  /* 0x0000003a3f3a7220 */ /* 0x000fc60000400000 */
[----:B------:R-:W0:Y:S01]  /*1d10*/  MUFU.EX2 R20, R52 ;  /* 0x0000003400147308 */ /* 0x000e220000000800 */
[----:B------:R-:W-:Y:S02]  /*1d20*/  FMUL R59, R63, R59 ;  /* 0x0000003b3f3b7220 */ /* 0x000fe40000400000 */
[C---:B------:R-:W-:Y:S02]  /*1d30*/  FMUL R56, R66.reuse, R56 ;  /* 0x0000003842387220 */ /* 0x040fe40000400000 */
[----:B------:R-:W-:Y:S02]  /*1d40*/  FMUL R57, R66, R57 ;  /* 0x0000003942397220 */ /* 0x000fe40000400000 */
[----:B------:R-:W-:Y:S02]  /*1d50*/  FADD R70, R64, R55 ;  /* 0x0000003740467221 */ /* 0x000fe40000000000 */
[----:B--2---:R-:W-:Y:S02]  /*1d60*/  FADD R54, R68, R53 ;  /* 0x0000003544367221 */ /* 0x004fe40000000000 */
[----:B----4-:R-:W-:-:S02]  /*1d70*/  FADD R21, R67, R70 ;  /* 0x0000004643157221 */ /* 0x010fc40000000000 */
[----:B---3--:R-:W-:Y:S01]  /*1d80*/  FADD R54, R71, R54 ;  /* 0x0000003647367221 */ /* 0x008fe20000000000 */
[----:B-1----:R-:W-:Y:S07]  /*1d90*/  HMMA.16816.F32 R56, R28, R44, R56 ;  /* 0x0000002c1c38723c */ /* 0x002fee0000001838 */
[----:B------:R-:W-:Y:S02]  /*1da0*/  FADD R44, R62, R21 ;  /* 0x000000153e2c7221 */ /* 0x000fe40000000000 */
[----:B-----5:R-:W-:-:S02]  /*1db0*/  FADD R21, R69, R54 ;  /* 0x0000003645157221 */ /* 0x020fc40000000000 */
[----:B------:R-:W-:Y:S02]  /*1dc0*/  FADD R44, R65, R44 ;  /* 0x0000002c412c7221 */ /* 0x000fe40000000000 */
[----:B0-----:R-:W-:-:S03]  /*1dd0*/  FADD R21, R20, R21 ;  /* 0x0000001514157221 */ /* 0x001fc60000000000 */
[----:B------:R-:W0:Y:S04]  /*1de0*/  SHFL.BFLY PT, R45, R44, 0x2, 0x1f ;  /* 0x0c401f002c2d7f89 */ /* 0x000e2800000e0000 */
[----:B------:R-:W1:Y:S01]  /*1df0*/  SHFL.BFLY PT, R70, R21, 0x2, 0x1f ;  /* 0x0c401f0015467f89 */ /* 0x000e6200000e0000 */
[C---:B------:R-:W-:Y:S02]  /*1e00*/  FMUL R42, R63.reuse, R42 ;  /* 0x0000002a3f2a7220 */ /* 0x040fe40000400000 */
[----:B------:R-:W-:Y:S02]  /*1e10*/  FMUL R43, R63, R43 ;  /* 0x0000002b3f2b7220 */ /* 0x000fe40000400000 */
[C---:B------:R-:W-:Y:S02]  /*1e20*/  FMUL R40, R66.reuse, R40 ;  /* 0x0000002842287220 */ /* 0x040fe40000400000 */
[----:B------:R-:W-:-:S02]  /*1e30*/  FMUL R41, R66, R41 ;  /* 0x0000002942297220 */ /* 0x000fc40000400000 */
[C---:B------:R-:W-:Y:S02]  /*1e40*/  FMUL R54, R63.reuse, R50 ;  /* 0x000000323f367220 */ /* 0x040fe40000400000 */
[----:B------:R-:W-:Y:S02]  /*1e50*/  FMUL R55, R63, R51 ;  /* 0x000000333f377220 */ /* 0x000fe40000400000 */
[C---:B------:R-:W-:Y:S02]  /*1e60*/  FMUL R52, R66.reuse, R48 ;  /* 0x0000003042347220 */ /* 0x040fe40000400000 */
[----:B------:R-:W-:Y:S01]  /*1e70*/  FMUL R53, R66, R49 ;  /* 0x0000003142357220 */ /* 0x000fe20000400000 */
[----:B------:R-:W-:Y:S01]  /*1e80*/  UIADD3 UR4, UP0, UR4, 0x20, URZ ;  /* 0x0000002004047890 */ /* 0x000fe2000ff1e03f */
[----:B0-----:R-:W-:Y:S02]  /*1e90*/  FADD R45, R44, R45 ;  /* 0x0000002d2c2d7221 */ /* 0x001fe40000000000 */
[----:B-1----:R-:W-:Y:S01]  /*1ea0*/  FADD R70, R21, R70 ;  /* 0x0000004615467221 */ /* 0x002fe20000000000 */
[----:B------:R-:W-:Y:S01]  /*1eb0*/  F2FP.PACK_AB R50, R20, R69 ;  /* 0x000000451432723e */ /* 0x000fe200000000ff */
[----:B------:R-:W-:Y:S01]  /*1ec0*/  HMMA.16816.F32 R40, R28, R24, R40 ;  /* 0x000000181c28723c */ /* 0x000fe20000001828 */
[----:B------:R-:W-:Y:S01]  /*1ed0*/  F2FP.PACK_AB R48, R71, R68 ;  /* 0x000000444730723e */ /* 0x000fe200000000ff */
[----:B------:R-:W0:Y:S01]  /*1ee0*/  SHFL.BFLY PT, R20, R45, 0x1, 0x1f ;  /* 0x0c201f002d147f89 */ /* 0x000e2200000e0000 */
[----:B------:R-:W-:-:S02]  /*1ef0*/  F2FP.PACK_AB R49, R67, R64 ;  /* 0x000000404331723e */ /* 0x000fc400000000ff */
[----:B------:R-:W-:Y:S01]  /*1f00*/  F2FP.PACK_AB R51, R65, R62 ;  /* 0x0000003e4133723e */ /* 0x000fe200000000ff */
[----:B------:R-:W1:Y:S01]  /*1f10*/  SHFL.BFLY PT, R21, R70, 0x1, 0x1f ;  /* 0x0c201f0046157f89 */ /* 0x000e6200000e0000 */
[----:B------:R-:W-:Y:S01]  /*1f20*/  UIADD3.X UR5, URZ, UR5, URZ, UP0, !UPT ;  /* 0x000000053f057290 */ /* 0x000fe200087fe43f */
[----:B------:R-:W-:Y:S01]  /*1f30*/  HMMA.16816.F32 R28, R28, R32, R52 ;  /* 0x000000201c1c723c */ /* 0x000fe20000001834 */
[----:B------:R-:W-:-:S07]  /*1f40*/  ISETP.LE.U32.AND P0, PT, R9, UR4, PT ;  /* 0x0000000409007c0c */ /* 0x000fce000bf03070 */
[----:B------:R-:W-:Y:S07]  /*1f50*/  HMMA.16816.F32 R36, R48, R22, R36 ;  /* 0x000000163024723c */ /* 0x000fee0000001824 */
[----:B------:R-:W-:-:S05]  /*1f60*/  IMAD.U32 R23, RZ, RZ, UR5 ;  /* 0x00000005ff177e24 */ /* 0x000fca000f8e00ff */
[----:B------:R-:W-:Y:S01]  /*1f70*/  ISETP.GE.U32.AND.EX P0, PT, R23, RZ, PT, P0 ;  /* 0x000000ff1700720c */ /* 0x000fe20003f06100 */
[----:B------:R-:W-:Y:S01]  /*1f80*/  HMMA.16816.F32 R56, R48, R46, R56 ;  /* 0x0000002e3038723c */ /* 0x000fe20000001838 */
[----:B------:R-:W-:Y:S01]  /*1f90*/  MOV R22, 0x20 ;  /* 0x0000002000167802 */ /* 0x000fe20000000f00 */
[----:B0-----:R-:W-:Y:S02]  /*1fa0*/  FADD R20, R45, R20 ;  /* 0x000000142d147221 */ /* 0x001fe40000000000 */
[----:B-1----:R-:W-:-:S04]  /*1fb0*/  FADD R21, R70, R21 ;  /* 0x0000001546157221 */ /* 0x002fc80000000000 */
[----:B------:R-:W-:Y:S01]  /*1fc0*/  HMMA.16816.F32 R40, R48, R26, R40 ;  /* 0x0000001a3028723c */ /* 0x000fe20000001828 */
[C---:B------:R-:W-:Y:S02]  /*1fd0*/  IMAD R8, R22.reuse, c[0x0][0x1b4], R8 ;  /* 0x00006d0016087a24 */ /* 0x040fe400078e0208 */
[----:B------:R-:W-:Y:S02]  /*1fe0*/  IMAD R17, R22, c[0x0][0x1a4], R17 ;  /* 0x0000690016117a24 */ /* 0x000fe400078e0211 */
[----:B------:R-:W-:-:S03]  /*1ff0*/  FFMA R10, R63, R10, R20 ;  /* 0x0000000a3f0a7223 */ /* 0x000fc60000000014 */
[----:B------:R-:W-:Y:S01]  /*2000*/  HMMA.16816.F32 R48, R48, R34, R28 ;  /* 0x000000223030723c */ /* 0x000fe2000000181c */
[----:B------:R-:W-:Y:S02]  /*2010*/  FFMA R73, R66, R73, R21 ;  /* 0x0000004942497223 */ /* 0x000fe40000000015 */
[----:B------:R-:W-:Y:S02]  /*2020*/  IMAD.MOV.U32 R92, RZ, RZ, R61 ;  /* 0x000000ffff5c7224 */ /* 0x000fe400078e003d */
[----:B------:R-:W-:Y:S01]  /*2030*/  IMAD.MOV.U32 R101, RZ, RZ, R60 ;  /* 0x000000ffff657224 */ /* 0x000fe200078e003c */
[----:B------:R-:W-:Y:S01]  /*2040*/  @P0 CALL.REL.NOINC `(.L_x_0) ;  /* 0x0000001000000944 */ /* 0x000fe20003c00000 */
[----:B------:R-:W-:Y:S05]  /*2050*/  BRA `(.L_x_1) ;  /* 0xffffedc000007947 */ /* 0x000fea000383ffff */
.L_x_0:
[----:B------:R-:W-:Y:S01]  /*2060*/  MOV R22, R10 ;  /* 0x0000000a00167202 */ /* 0x000fe20000000f00 */
[C---:B------:R-:W-:Y:S01]  /*2070*/  FMUL R6, R73.reuse, 8388608 ;  /* 0x4b00000049067820 */ /* 0x040fe20000400000 */
[----:B------:R-:W-:Y:S01]  /*2080*/  LOP3.LUT R8, R14, 0x78, RZ, 0xc0, !PT ;  /* 0x000000780e087812 */ /* 0x000fe200078ec0ff */
[----:B------:R-:W-:Y:S01]  /*2090*/  IMAD.SHL.U32 R9, R0, 0x4, RZ ;  /* 0x0000000400097824 */ /* 0x000fe200078e00ff */
[C---:B------:R-:W-:Y:S01]  /*20a0*/  FSETP.GEU.AND P3, PT, R22.reuse, 1.175494350822287508e-38, PT ;  /* 0x008000001600780b */ /* 0x040fe20003f6e000 */
[----:B------:R-:W-:Y:S01]  /*20b0*/  FMUL R7, R22, 8388608 ;  /* 0x4b00000016077820 */ /* 0x000fe20000400000 */
[----:B------:R-:W-:Y:S01]  /*20c0*/  FSETP.GEU.AND P2, PT, R73, 1.175494350822287508e-38, PT ;  /* 0x008000004900780b */ /* 0x000fe20003f4e000 */
[----:B------:R-:W-:Y:S01]  /*20d0*/  IMAD R19, R11, 0x4, R8 ;  /* 0x000000040b137824 */ /* 0x000fe200078e0208 */
[----:B------:R-:W-:Y:S01]  /*20e0*/  SHF.R.U32.HI R16, RZ, 0x1, R0 ;  /* 0x00000001ff107819 */ /* 0x000fe20000011600 */
[----:B------:R-:W-:Y:S01]  /*20f0*/  IMAD.MOV.U32 R28, RZ, RZ, R36 ;  /* 0x000000ffff1c7224 */ /* 0x000fe200078e0024 */
[----:B------:R-:W-:Y:S01]  /*2100*/  FSEL R7, R7, R22, !P3 ;  /* 0x0000001607077208 */ /* 0x000fe20005800000 */
[----:B------:R-:W-:Y:S01]  /*2110*/  BAR.SYNC.DEFER_BLOCKING 0x0 ;  /* 0x0000000000007b1d */ /* 0x000fe20000010000 */
[----:B------:R-:W-:-:S02]  /*2120*/  FSEL R6, R6, R73, !P2 ;  /* 0x0000004906067208 */ /* 0x000fc40005000000 */
[----:B------:R-:W-:Y:S02]  /*2130*/  IADD3 R8, R7, -0x3f3504f3, RZ ;  /* 0xc0cafb0d07087810 */ /* 0x000fe40007ffe0ff */
[----:B------:R-:W-:Y:S02]  /*2140*/  IADD3 R5, R6, -0x3f3504f3, RZ ;  /* 0xc0cafb0d06057810 */ /* 0x000fe40007ffe0ff */
[----:B------:R-:W-:Y:S02]  /*2150*/  LOP3.LUT R10, R14, 0x38, RZ, 0xc0, !PT ;  /* 0x000000380e0a7812 */ /* 0x000fe400078ec0ff */
[----:B------:R-:W-:Y:S02]  /*2160*/  LOP3.LUT R15, R9, 0xc0, RZ, 0xc0, !PT ;  /* 0x000000c0090f7812 */ /* 0x000fe400078ec0ff */
[----:B------:R-:W-:Y:S02]  /*2170*/  LOP3.LUT R16, R16, 0x4, RZ, 0xc0, !PT ;  /* 0x0000000410107812 */ /* 0x000fe400078ec0ff */
[----:B------:R-:W-:-:S02]  /*2180*/  LOP3.LUT R20, R8, 0xff800000, RZ, 0xc0, !PT ;  /* 0xff80000008147812 */ /* 0x000fc400078ec0ff */
[----:B------:R-:W-:Y:S02]  /*2190*/  LOP3.LUT R9, R5, 0xff800000, RZ, 0xc0, !PT ;  /* 0xff80000005097812 */ /* 0x000fe400078ec0ff */
[----:B------:R-:W-:Y:S01]  /*21a0*/  IADD3 R5, R16, R10, R15 ;  /* 0x0000000a10057210 */ /* 0x000fe20007ffe00f */
[----:B------:R-:W0:Y:S01]  /*21b0*/  I2F R8, R20 ;  /* 0x0000001400087306 */ /* 0x000e220000201400 */
[----:B------:R-:W-:Y:S01]  /*21c0*/  LOP3.LUT R21, R0, 0xc, RZ, 0xc0, !PT ;  /* 0x0000000c00157812 */ /* 0x000fe200078ec0ff */
[----:B------:R-:W-:Y:S01]  /*21d0*/  IMAD R10, R2, c[0x0][0x1c0], RZ ;  /* 0x00007000020a7a24 */ /* 0x000fe200078e02ff */
[----:B------:R-:W-:Y:S01]  /*21e0*/  LOP3.LUT R14, R14, 0x380, RZ, 0xc0, !PT ;  /* 0x000003800e0e7812 */ /* 0x000fe200078ec0ff */
[----:B------:R-:W-:Y:S01]  /*21f0*/  IMAD R15, R3, c[0x0][0x1c4], RZ ;  /* 0x00007100030f7a24 */ /* 0x000fe200078e02ff */
[----:B------:R-:W-:Y:S01]  /*2200*/  SHF.R.S32.HI R16, RZ, 0x4, R0 ;  /* 0x00000004ff107819 */ /* 0x000fe20000011400 */
[----:B------:R-:W-:Y:S01]  /*2210*/  IMAD R23, R21, 0x8, R12 ;  /* 0x0000000815177824 */ /* 0x000fe200078e020c */
[----:B------:R-:W-:Y:S01]  /*2220*/  SHF.L.U32 R12, R10, 0x1, RZ ;  /* 0x000000010a0c7819 */ /* 0x000fe200000006ff */
[----:B------:R-:W-:Y:S01]  /*2230*/  IMAD.SHL.U32 R17, R15, 0x2, RZ ;  /* 0x000000020f117824 */ /* 0x000fe200078e00ff */
[----:B------:R1:W2:Y:S01]  /*2240*/  I2F R11, R9 ;  /* 0x00000009000b7306 */ /* 0x0002a20000201400 */
[----:B------:R-:W-:Y:S01]  /*2250*/  LOP3.LUT P0, RZ, R0, 0x40, RZ, 0xc0, !PT ;  /* 0x0000004000ff7812 */ /* 0x000fe2000780c0ff */
[----:B------:R-:W-:Y:S01]  /*2260*/  IMAD.U32 R18, R23, 0x20, R14 ;  /* 0x0000002017127824 */ /* 0x000fe200078e000e */
[----:B------:R-:W-:Y:S01]  /*2270*/  FSETP.GT.AND P1, PT, |R22|, 8.50705917302346158658e+37, PT ;  /* 0x7e8000001600780b */ /* 0x000fe20003f24200 */
[----:B------:R-:W-:Y:S01]  /*2280*/  IMAD.HI R15, R15, 0x2, RZ ;  /* 0x000000020f0f7827 */ /* 0x000fe200078e02ff */
[----:B------:R-:W-:-:S02]  /*2290*/  IADD3 R0, P4, P5, R17, c[0x0][0x178], R12 ;  /* 0x00005e0011007a10 */ /* 0x000fc40007d9e00c */
[----:B------:R-:W-:Y:S01]  /*22a0*/  SGXT R14, R16, 0x1 ;  /* 0x00000001100e781a */ /* 0x000fe20000000200 */
[----:B------:R-:W-:Y:S01]  /*22b0*/  IMAD.HI R12, R10, 0x2, RZ ;  /* 0x000000020a0c7827 */ /* 0x000fe200078e02ff */
[----:B------:R-:W-:Y:S02]  /*22c0*/  FSEL R17, RZ, -23, P3 ;  /* 0xc1b80000ff117808 */ /* 0x000fe40001800000 */
[----:B------:R-:W-:Y:S01]  /*22d0*/  FSEL R16, RZ, -23, P2 ;  /* 0xc1b80000ff107808 */ /* 0x000fe20001000000 */
[----:B-1----:R-:W-:Y:S01]  /*22e0*/  IMAD.IADD R9, R6, 0x1, -R9 ;  /* 0x0000000106097824 */ /* 0x002fe200078e0a09 */
[----:B------:R-:W-:Y:S01]  /*22f0*/  MOV R33, 0x3dc6b27f ;  /* 0x3dc6b27f00217802 */ /* 0x000fe20000000f00 */
[----:B0-----:R-:W-:Y:S01]  /*2300*/  FFMA.FTZ R17, R8, 1.1920928955078125e-07, R17 ;  /* 0x3400000008117823 */ /* 0x001fe20000010011 */
[----:B------:R-:W-:Y:S01]  /*2310*/  FSETP.GT.AND P2, PT, |R73|, 8.50705917302346158658e+37, PT ;  /* 0x7e8000004900780b */ /* 0x000fe20003f44200 */
[----:B------:R-:W-:Y:S01]  /*2320*/  FADD R9, R9, -1 ;  /* 0xbf80000009097421 */ /* 0x000fe20000000000 */
[C---:B------:R-:W-:Y:S01]  /*2330*/  FSETP.GEU.AND P3, PT, |R22|.reuse, 1.175494350822287508e-38, PT ;  /* 0x008000001600780b */ /* 0x040fe20003f6e200 */
[----:B------:R-:W-:Y:S01]  /*2340*/  @P1 FMUL R22, R22, 0.25 ;  /* 0x3e80000016161820 */ /* 0x000fe20000400000 */
[----:B------:R-:W-:Y:S01]  /*2350*/  IADD3.X R12, R15, c[0x0][0x17c], R12, P4, P5 ;  /* 0x00005f000f0c7a10 */ /* 0x000fe200027ea40c */
[----:B------:R-:W-:Y:S01]  /*2360*/  FFMA.FTZ R8, R9, R33, -0.16845393180847167969 ;  /* 0xbe2c7f3009087423 */ /* 0x000fe20000010021 */
[----:B------:R-:W-:Y:S01]  /*2370*/  FSETP.GEU.AND P4, PT, |R73|, 1.175494350822287508e-38, PT ;  /* 0x008000004900780b */ /* 0x000fe20003f8e200 */
[----:B------:R-:W-:Y:S01]  /*2380*/  @P1 FMUL R58, R58, 0.25 ;  /* 0x3e8000003a3a1820 */ /* 0x000fe20000400000 */
[----:B------:R-:W-:Y:S01]  /*2390*/  LOP3.LUT R32, R19, 0x408, R14, 0x78, !PT ;  /* 0x0000040813207812 */ /* 0x000fe200078e780e */
[----:B------:R-:W-:Y:S01]  /*23a0*/  FFMA.FTZ R8, R9, R8, 0.1716887056827545166 ;  /* 0x3e2fcf2a09087423 */ /* 0x000fe20000010008 */
[----:B------:R-:W-:Y:S01]  /*23b0*/  LOP3.LUT R13, R13, 0xf8, RZ, 0xc0, !PT ;  /* 0x000000f80d0d7812 */ /* 0x000fe200078ec0ff */
[----:B------:R-:W-:-:S02]  /*23c0*/  @P1 FMUL R38, R38, 0.25 ;  /* 0x3e80000026261820 */ /* 0x000fc40000400000 */
[----:B------:R-:W-:Y:S02]  /*23d0*/  FFMA.FTZ R8, R9, R8, -0.17900948226451873779 ;  /* 0xbe374e4309087423 */ /* 0x000fe40000010008 */
[----:B------:R-:W-:Y:S02]  /*23e0*/  @!P3 FMUL R22, R22, 16777216 ;  /* 0x4b8000001616b820 */ /* 0x000fe40000400000 */
[----:B------:R-:W-:Y:S02]  /*23f0*/  @P2 FMUL R73, R73, 0.25 ;  /* 0x3e80000049492820 */ /* 0x000fe40000400000 */
[----:B------:R-:W-:Y:S01]  /*2400*/  FFMA.FTZ R8, R9, R8, 0.20512372255325317383 ;  /* 0x3e520bf409087423 */ /* 0x000fe20000010008 */
[----:B------:R-:W0:Y:S01]  /*2410*/  MUFU.RCP R10, R22 ;  /* 0x00000016000a7308 */ /* 0x000e220000001000 */
[----:B------:R-:W-:Y:S02]  /*2420*/  @!P4 FMUL R73, R73, 16777216 ;  /* 0x4b8000004949c820 */ /* 0x000fe40000400000 */
[----:B------:R-:W-:-:S02]  /*2430*/  FFMA.FTZ R8, R9, R8, -0.24046532809734344482 ;  /* 0xbe763c8b09087423 */ /* 0x000fc40000010008 */
[----:B------:R-:W-:Y:S02]  /*2440*/  @P1 FMUL R51, R51, 0.25 ;  /* 0x3e80000033331820 */ /* 0x000fe40000400000 */
[----:B------:R-:W-:Y:S01]  /*2450*/  FFMA.FTZ R8, R9, R8, 0.28857114911079406738 ;  /* 0x3e93bf9909087423 */ /* 0x000fe20000010008 */
[----:B------:R-:W1:Y:S01]  /*2460*/  MUFU.RCP R15, R73 ;  /* 0x00000049000f7308 */ /* 0x000e620000001000 */
[----:B------:R-:W-:Y:S02]  /*2470*/  @P1 FMUL R43, R43, 0.25 ;  /* 0x3e8000002b2b1820 */ /* 0x000fe40000400000 */
[----:B------:R-:W-:Y:S02]  /*2480*/  FFMA.FTZ R8, R9, R8, -0.36067417263984680176 ;  /* 0xbeb8aa4909087423 */ /* 0x000fe40000010008 */
[----:B------:R-:W-:Y:S02]  /*2490*/  @P2 FMUL R56, R56, 0.25 ;  /* 0x3e80000038382820 */ /* 0x000fe40000400000 */
[----:B------:R-:W-:-:S02]  /*24a0*/  @P2 FMUL R28, R28, 0.25 ;  /* 0x3e8000001c1c2820 */ /* 0x000fc40000400000 */
[----:B------:R-:W-:Y:S02]  /*24b0*/  @!P3 FMUL R58, R58, 16777216 ;  /* 0x4b8000003a3ab820 */ /* 0x000fe40000400000 */
[----:B------:R-:W-:Y:S02]  /*24c0*/  @!P3 FMUL R38, R38, 16777216 ;  /* 0x4b8000002626b820 */ /* 0x000fe40000400000 */
[----:B------:R-:W-:Y:S02]  /*24d0*/  @P1 FMUL R50, R50, 0.25 ;  /* 0x3e80000032321820 */ /* 0x000fe40000400000 */
[----:B------:R-:W-:Y:S02]  /*24e0*/  @P1 FMUL R42, R42, 0.25 ;  /* 0x3e8000002a2a1820 */ /* 0x000fe40000400000 */
[----:B------:R-:W-:Y:S02]  /*24f0*/  @!P3 FMUL R51, R51, 16777216 ;  /* 0x4b8000003333b820 */ /* 0x000fe40000400000 */
[----:B------:R-:W-:-:S02]  /*2500*/  @!P3 FMUL R43, R43, 16777216 ;  /* 0x4b8000002b2bb820 */ /* 0x000fc40000400000 */
[----:B------:R-:W-:Y:S02]  /*2510*/  @P2 FMUL R48, R48, 0.25 ;  /* 0x3e80000030302820 */ /* 0x000fe40000400000 */
[----:B------:R-:W-:Y:S02]  /*2520*/  @P2 FMUL R40, R40, 0.25 ;  /* 0x3e80000028282820 */ /* 0x000fe40000400000 */
[----:B------:R-:W-:Y:S02]  /*2530*/  FFMA.FTZ R8, R9, R8, 0.48089820146560668945 ;  /* 0x3ef6384a09087423 */ /* 0x000fe40000010008 */
[----:B--2---:R-:W-:Y:S02]  /*2540*/  FFMA.FTZ R16, R11, 1.1920928955078125e-07, R16 ;  /* 0x340000000b107823 */ /* 0x004fe40000010010 */
[----:B------:R-:W-:Y:S02]  /*2550*/  @!P4 FMUL R56, R56, 16777216 ;  /* 0x4b8000003838c820 */ /* 0x000fe40000400000 */
[----:B------:R-:W-:-:S02]  /*2560*/  @!P4 FMUL R28, R28, 16777216 ;  /* 0x4b8000001c1cc820 */ /* 0x000fc40000400000 */
[C---:B0-----:R-:W-:Y:S02]  /*2570*/  FMUL R24, R10.reuse, R58 ;  /* 0x0000003a0a187220 */ /* 0x041fe40000400000 */
[----:B------:R-:W-:Y:S02]  /*2580*/  FMUL R27, R10, R38 ;  /* 0x000000260a1b7220 */ /* 0x000fe40000400000 */
[----:B------:R-:W-:Y:S02]  /*2590*/  @!P3 FMUL R50, R50, 16777216 ;  /* 0x4b8000003232b820 */ /* 0x000fe40000400000 */
[----:B------:R-:W-:Y:S01]  /*25a0*/  @!P3 FMUL R42, R42, 16777216 ;  /* 0x4b8000002a2ab820 */ /* 0x000fe20000400000 */
[----:B------:R-:W-:Y:S01]  /*25b0*/  F2FP.PACK_AB R24, R24, R27 ;  /* 0x0000001b1818723e */ /* 0x000fe200000000ff */
[C---:B------:R-:W-:Y:S02]  /*25c0*/  FMUL R11, R10.reuse, R51 ;  /* 0x000000330a0b7220 */ /* 0x040fe40000400000 */
[----:B------:R-:W-:-:S02]  /*25d0*/  FMUL R22, R10, R43 ;  /* 0x0000002b0a167220 */ /* 0x000fc40000400000 */
[----:B------:R-:W-:Y:S02]  /*25e0*/  @!P4 FMUL R48, R48, 16777216 ;  /* 0x4b8000003030c820 */ /* 0x000fe40000400000 */
[----:B------:R-:W-:Y:S01]  /*25f0*/  @!P4 FMUL R40, R40, 16777216 ;  /* 0x4b8000002828c820 */ /* 0x000fe20000400000 */
[----:B------:R-:W-:Y:S01]  /*2600*/  F2FP.PACK_AB R27, R11, R22 ;  /* 0x000000160b1b723e */ /* 0x000fe200000000ff */
[----:B------:R-:W-:Y:S02]  /*2610*/  @P1 FMUL R59, R59, 0.25 ;  /* 0x3e8000003b3b1820 */ /* 0x000fe40000400000 */
[----:B------:R-:W-:Y:S01]  /*2620*/  @P1 FMUL R39, R39, 0.25 ;  /* 0x3e80000027271820 */ /* 0x000fe20000400000 */
[----:B------:R-:W-:Y:S01]  /*2630*/  ISETP.GE.U32.AND P1, PT, R7, 0x7f800000, PT ;  /* 0x7f8000000700780c */ /* 0x000fe20003f26070 */
[----:B------:R-:W-:Y:S02]  /*2640*/  FFMA.FTZ R8, R9, R8, -0.72134751081466674805 ;  /* 0xbf38aa3b09087423 */ /* 0x000fe40000010008 */
[----:B-1----:R-:W-:-:S02]  /*2650*/  FMUL R25, R15, R56 ;  /* 0x000000380f197220 */ /* 0x002fc40000400000 */
[----:B------:R-:W-:Y:S02]  /*2660*/  FMUL R28, R15, R28 ;  /* 0x0000001c0f1c7220 */ /* 0x000fe40000400000 */
[----:B------:R-:W-:Y:S02]  /*2670*/  @P2 FMUL R49, R49, 0.25 ;  /* 0x3e80000031312820 */ /* 0x000fe40000400000 */
[----:B------:R-:W-:Y:S01]  /*2680*/  @P2 FMUL R41, R41, 0.25 ;  /* 0x3e80000029292820 */ /* 0x000fe20000400000 */
[----:B------:R-:W-:Y:S01]  /*2690*/  F2FP.PACK_AB R28, R25, R28 ;  /* 0x0000001c191c723e */ /* 0x000fe200000000ff */
[----:B------:R-:W-:Y:S02]  /*26a0*/  @P2 FMUL R57, R57, 0.25 ;  /* 0x3e80000039392820 */ /* 0x000fe40000400000 */
[----:B------:R-:W-:Y:S02]  /*26b0*/  IMAD R36, R21, 0x2, R18 ;  /* 0x0000000215247824 */ /* 0x000fe400078e0212 */
[----:B------:R-:W-:-:S02]  /*26c0*/  FMUL R14, R10, R50 ;  /* 0x000000320a0e7220 */ /* 0x000fc40000400000 */
[----:B------:R-:W-:Y:S01]  /*26d0*/  FMUL R19, R10, R42 ;  /* 0x0000002a0a137220 */ /* 0x000fe20000400000 */
[----:B------:R-:W-:Y:S01]  /*26e0*/  LOP3.LUT R38, R36, 0x8, RZ, 0x3c, !PT ;  /* 0x0000000824267812 */ /* 0x000fe200078e3cff */
[----:B------:R-:W-:Y:S01]  /*26f0*/  @P2 FMUL R37, R37, 0.25 ;  /* 0x3e80000025252820 */ /* 0x000fe20000400000 */
[----:B------:R-:W-:Y:S01]  /*2700*/  ISETP.GE.U32.AND P2, PT, R6, 0x7f800000, PT ;  /* 0x7f8000000600780c */ /* 0x000fe20003f46070 */
[C---:B------:R-:W-:Y:S01]  /*2710*/  FMUL R18, R15.reuse, R48 ;  /* 0x000000300f127220 */ /* 0x040fe20000400000 */
[----:B------:R-:W-:Y:S01]  /*2720*/  F2FP.PACK_AB R25, R14, R19 ;  /* 0x000000130e19723e */ /* 0x000fe200000000ff */
[----:B------:R-:W-:Y:S01]  /*2730*/  FMUL R21, R15, R40 ;  /* 0x000000280f157220 */ /* 0x000fe20000400000 */
[----:B------:R-:W-:Y:S01]  /*2740*/  LOP3.LUT R40, R36, 0x10, RZ, 0x3c, !PT ;  /* 0x0000001024287812 */ /* 0x000fe200078e3cff */
[----:B------:R-:W-:Y:S02]  /*2750*/  @!P3 FMUL R59, R59, 16777216 ;  /* 0x4b8000003b3bb820 */ /* 0x000fe40000400000 */
[----:B------:R-:W-:Y:S01]  /*2760*/  @!P3 FMUL R39, R39, 16777216 ;  /* 0x4b8000002727b820 */ /* 0x000fe20000400000 */
[----:B------:R-:W-:Y:S01]  /*2770*/  F2FP.PACK_AB R29, R18, R21 ;  /* 0x00000015121d723e */ /* 0x000fe200000000ff */
[----:B------:R-:W-:Y:S01]  /*2780*/  IMAD R11, R4, c[0x0][0x1c8], RZ ;  /* 0x00007200040b7a24 */ /* 0x000fe200078e02ff */
[----:B------:R-:W-:Y:S01]  /*2790*/  LOP3.LUT R4, R32, 0x10, RZ, 0x3c, !PT ;  /* 0x0000001020047812 */ /* 0x000fe200078e3cff */
[----:B------:R-:W-:-:S02]  /*27a0*/  IMAD.MOV.U32 R42, RZ, RZ, c[0x0][0x1c8] ;  /* 0x00007200ff2a7624 */ /* 0x000fc400078e00ff */
[----:B------:R-:W-:Y:S01]  /*27b0*/  FMUL R8, R9, R8 ;  /* 0x0000000809087220 */ /* 0x000fe20000400000 */
[----:B------:R-:W-:Y:S01]  /*27c0*/  STS.64 [R32], R28 ;  /* 0x0000001c20007388 */ /* 0x000fe20000000a00 */
[----:B------:R-:W-:Y:S01]  /*27d0*/  @!P4 FMUL R49, R49, 16777216 ;  /* 0x4b8000003131c820 */ /* 0x000fe20000400000 */
[----:B------:R-:W-:Y:S01]  /*27e0*/  LEA R14, P3, R11, R0, 0x1 ;  /* 0x000000000b0e7211 */ /* 0x000fe200078608ff */
[----:B------:R-:W-:Y:S02]  /*27f0*/  @!P4 FMUL R41, R41, 16777216 ;  /* 0x4b8000002929c820 */ /* 0x000fe40000400000 */
[----:B------:R-:W-:Y:S02]  /*2800*/  @!P4 FMUL R57, R57, 16777216 ;  /* 0x4b8000003939c820 */ /* 0x000fe40000400000 */
[----:B------:R-:W-:Y:S02]  /*2810*/  @!P4 FMUL R37, R37, 16777216 ;  /* 0x4b8000002525c820 */ /* 0x000fe40000400000 */
[----:B------:R-:W-:-:S02]  /*2820*/  FMUL R23, R10, R59 ;  /* 0x0000003b0a177220 */ /* 0x000fc40000400000 */
[----:B------:R-:W-:Y:S02]  /*2830*/  FMUL R26, R10, R39 ;  /* 0x000000270a1a7220 */ /* 0x000fe40000400000 */
[----:B------:R-:W-:Y:S02]  /*2840*/  FMUL R8, R9, R8 ;  /* 0x0000000809087220 */ /* 0x000fe40000400000 */
[----:B------:R-:W-:Y:S01]  /*2850*/  IMAD R19, R42, 0x2, R11 ;  /* 0x000000022a137824 */ /* 0x000fe200078e020b */
[----:B------:R-:W-:Y:S01]  /*2860*/  F2FP.PACK_AB R26, R23, R26 ;  /* 0x0000001a171a723e */ /* 0x000fe200000000ff */
[C---:B------:R-:W-:Y:S02]  /*2870*/  FMUL R10, R15.reuse, R49 ;  /* 0x000000310f0a7220 */ /* 0x040fe40000400000 */
[C---:B------:R-:W-:Y:S01]  /*2880*/  FMUL R21, R15.reuse, R41 ;  /* 0x000000290f157220 */ /* 0x040fe20000400000 */
[----:B------:R-:W-:Y:S01]  /*2890*/  LOP3.LUT R41, R36, 0x18, RZ, 0x3c, !PT ;  /* 0x0000001824297812 */ /* 0x000fe200078e3cff */
[----:B------:R-:W-:-:S02]  /*28a0*/  FMUL R18, R15, R57 ;  /* 0x000000390f127220 */ /* 0x000fc40000400000 */
[----:B------:R-:W-:Y:S01]  /*28b0*/  FMUL R15, R15, R37 ;  /* 0x000000250f0f7220 */ /* 0x000fe20000400000 */
[----:B------:R-:W-:Y:S01]  /*28c0*/  F2FP.PACK_AB R31, R10, R21 ;  /* 0x000000150a1f723e */ /* 0x000fe200000000ff */
[----:B------:R-:W-:Y:S01]  /*28d0*/  FFMA.FTZ R47, R9, 1.4426950216293334961, R8 ;  /* 0x3fb8aa3b092f7823 */ /* 0x000fe20000010008 */
[----:B------:R-:W-:Y:S02]  /*28e0*/  LEA R9, R42, R19, 0x1 ;  /* 0x000000132a097211 */ /* 0x000fe400078e08ff */
[----:B------:R-:W-:Y:S01]  /*28f0*/  F2FP.PACK_AB R30, R18, R15 ;  /* 0x0000000f121e723e */ /* 0x000fe200000000ff */
[----:B------:R-:W-:Y:S01]  /*2900*/  FADD R16, R16, R47 ;  /* 0x0000002f10107221 */ /* 0x000fe20000000000 */
[----:B------:R-:W-:Y:S01]  /*2910*/  LEA R10, P4, R19, R0, 0x1 ;  /* 0x00000000130a7211 */ /* 0x000fe200078808ff */
[C---:B------:R-:W-:Y:S01]  /*2920*/  IMAD R21, R42.reuse, 0x2, R9 ;  /* 0x000000022a157824 */ /* 0x040fe200078e0209 */
[-C--:B------:R-:W-:Y:S01]  /*2930*/  LEA.HI.X.SX32 R15, R11, R12.reuse, 0x1, P3 ;  /* 0x0000000c0b0f7211 */ /* 0x080fe200018f0eff */
[----:B------:R-:W-:Y:S01]  /*2940*/  STS.64 [R32+0x200], R30 ;  /* 0x0002001e20007388 */ /* 0x000fe20000000a00 */
[----:B------:R-:W-:Y:S01]  /*2950*/  LEA.HI.X.SX32 R11, R19, R12, 0x1, P4 ;  /* 0x0000000c130b7211 */ /* 0x000fe200020f0eff */
[----:B------:R-:W-:Y:S01]  /*2960*/  IMAD R23, R42, 0x2, R21 ;  /* 0x000000022a177824 */ /* 0x000fe200078e0215 */
[-C--:B------:R-:W-:Y:S01]  /*2970*/  LEA R18, P3, R21, R0.reuse, 0x1 ;  /* 0x0000000015127211 */ /* 0x080fe200078608ff */
[----:B------:R-:W-:Y:S01]  /*2980*/  STS.64 [R4+0x800], R24 ;  /* 0x0008001804007388 */ /* 0x000fe20000000a00 */
[----:B------:R-:W-:-:S02]  /*2990*/  LEA R8, P5, R9, R0, 0x1 ;  /* 0x0000000009087211 */ /* 0x000fc400078a08ff */
[-C--:B------:R-:W-:Y:S01]  /*29a0*/  LEA.HI.X.SX32 R19, R21, R12.reuse, 0x1, P3 ;  /* 0x0000000c15137211 */ /* 0x080fe200018f0eff */
[----:B------:R0:W-:Y:S01]  /*29b0*/  STS.64 [R4+0xa00], R26 ;  /* 0x000a001a04007388 */ /* 0x0001e20000000a00 */
[----:B------:R-:W-:-:S03]  /*29c0*/  LEA.HI.X.SX32 R9, R9, R12, 0x1, P5 ;  /* 0x0000000c09097211 */ /* 0x000fc600028f0eff */
[----:B------:R-:W-:Y:S01]  /*29d0*/  BAR.SYNC.DEFER_BLOCKING 0x0 ;  /* 0x0000000000007b1d */ /* 0x000fe20000010000 */
[----:B0-----:R-:W-:Y:S01]  /*29e0*/  LEA R27, R42, R23, 0x1 ;  /* 0x000000172a1b7211 */ /* 0x001fe200078e08ff */
[----:B------:R-:W-:Y:S01]  /*29f0*/  IMAD.IADD R4, R7, 0x1, -R20 ;  /* 0x0000000107047824 */ /* 0x000fe200078e0a14 */
[-C--:B------:R-:W-:Y:S02]  /*2a00*/  LEA R20, P3, R23, R0.reuse, 0x1 ;  /* 0x0000000017147211 */ /* 0x080fe400078608ff */
[----:B------:R-:W-:Y:S01]  /*2a10*/  LEA R22, P4, R27, R0, 0x1 ;  /* 0x000000001b167211 */ /* 0x000fe200078808ff */
[----:B------:R-:W-:Y:S01]  /*2a20*/  FADD R4, R4, -1 ;  /* 0xbf80000004047421 */ /* 0x000fe20000000000 */
[-C--:B------:R-:W-:Y:S01]  /*2a30*/  LEA.HI.X.SX32 R21, R23, R12.reuse, 0x1, P3 ;  /* 0x0000000c17157211 */ /* 0x080fe200018f0eff */
[----:B------:R-:W-:Y:S01]  /*2a40*/  IMAD R29, R42, 0x2, R27 ;  /* 0x000000022a1d7824 */ /* 0x000fe200078e021b */
[----:B------:R-:W-:Y:S01]  /*2a50*/  LEA.HI.X.SX32 R23, R27, R12, 0x1, P4 ;  /* 0x0000000c1b177211 */ /* 0x000fe200020f0eff */
[----:B------:R-:W-:-:S02]  /*2a60*/  FFMA.FTZ R25, R4, R33, -0.16845393180847167969 ;  /* 0xbe2c7f3004197423 */ /* 0x000fc40000010021 */
[----:B------:R-:W-:Y:S01]  /*2a70*/  IMAD R31, R42, 0x2, R29 ;  /* 0x000000022a1f7824 */ /* 0x000fe200078e021d */
[-C--:B------:R-:W-:Y:S01]  /*2a80*/  LEA R24, P3, R29, R0.reuse, 0x1 ;  /* 0x000000001d187211 */ /* 0x080fe200078608ff */
[----:B------:R-:W-:Y:S02]  /*2a90*/  FFMA.FTZ R27, R4, R25, 0.1716887056827545166 ;  /* 0x3e2fcf2a041b7423 */ /* 0x000fe40000010019 */
[----:B------:R-:W-:Y:S01]  /*2aa0*/  IMAD R35, R42, 0x2, R31 ;  /* 0x000000022a237824 */ /* 0x000fe200078e021f */
[----:B------:R-:W-:Y:S01]  /*2ab0*/  LEA R26, P4, R31, R0, 0x1 ;  /* 0x000000001f1a7211 */ /* 0x000fe200078808ff */
[----:B------:R-:W-:Y:S01]  /*2ac0*/  LDS.64 R54, [R38] ;  /* 0x0000000026367984 */ /* 0x000fe20000000a00 */
[-C--:B------:R-:W-:Y:S01]  /*2ad0*/  LEA.HI.X.SX32 R25, R29, R12.reuse, 0x1, P3 ;  /* 0x0000000c1d197211 */ /* 0x080fe200018f0eff */
[C---:B------:R-:W-:Y:S01]  /*2ae0*/  FFMA.FTZ R29, R4.reuse, R27, -0.17900948226451873779 ;  /* 0xbe374e43041d7423 */ /* 0x040fe2000001001b */
[----:B------:R-:W-:Y:S01]  /*2af0*/  LEA.HI.X.SX32 R27, R31, R12, 0x1, P4 ;  /* 0x0000000c1f1b7211 */ /* 0x000fe200020f0eff */
[----:B------:R-:W-:Y:S01]  /*2b00*/  LDS.64 R56, [R40] ;  /* 0x0000000028387984 */ /* 0x000fe20000000a00 */
[C---:B------:R-:W-:Y:S01]  /*2b10*/  LEA R28, P3, R35.reuse, R0, 0x1 ;  /* 0x00000000231c7211 */ /* 0x040fe200078608ff */
[----:B------:R-:W-:Y:S01]  /*2b20*/  FFMA.FTZ R33, R4, R29, 0.20512372255325317383 ;  /* 0x3e520bf404217423 */ /* 0x000fe2000001001d */
[----:B------:R-:W-:Y:S01]  /*2b30*/  LEA R39, R42, R35, 0x1 ;  /* 0x000000232a277211 */ /* 0x000fe200078e08ff */
[----:B------:R0:W1:Y:S01]  /*2b40*/  LDS.64 R30, [R36] ;  /* 0x00000000241e7984 */ /* 0x0000620000000a00 */
[----:B------:R-:W-:Y:S01]  /*2b50*/  LEA.HI.X.SX32 R29, R35, R12, 0x1, P3 ;  /* 0x0000000c231d7211 */ /* 0x000fe200018f0eff */
[----:B------:R-:W-:Y:S01]  /*2b60*/  FFMA.FTZ R33, R4, R33, -0.24046532809734344482 ;  /* 0xbe763c8b04217423 */ /* 0x000fe20000010021 */
[----:B------:R-:W-:Y:S01]  /*2b70*/  LEA R32, P3, R39, R0, 0x1 ;  /* 0x0000000027207211 */ /* 0x000fe200078608ff */
[----:B------:R2:W3:Y:S01]  /*2b80*/  LDS.64 R58, [R41] ;  /* 0x00000000293a7984 */ /* 0x0004e20000000a00 */
[----:B------:R-:W-:-:S02]  /*2b90*/  IMAD R35, R42, 0x2, R39 ;  /* 0x000000022a237824 */ /* 0x000fc400078e0227 */
[----:B------:R-:W-:Y:S02]  /*2ba0*/  FFMA.FTZ R33, R4, R33, 0.28857114911079406738 ;  /* 0x3e93bf9904217423 */ /* 0x000fe40000010021 */
[----:B------:R-:W-:Y:S01]  /*2bb0*/  IMAD R43, R42, 0x2, R35 ;  /* 0x000000022a2b7824 */ /* 0x000fe200078e0223 */
[----:B------:R-:W-:Y:S01]  /*2bc0*/  LEA R34, P4, R35, R0, 0x1 ;  /* 0x0000000023227211 */ /* 0x000fe200078808ff */
[----:B------:R-:W-:Y:S01]  /*2bd0*/  FFMA.FTZ R37, R4, R33, -0.36067417263984680176 ;  /* 0xbeb8aa4904257423 */ /* 0x000fe20000010021 */
[-C--:B------:R-:W-:Y:S01]  /*2be0*/  LEA.HI.X.SX32 R33, R39, R12.reuse, 0x1, P3 ;  /* 0x0000000c27217211 */ /* 0x080fe200018f0eff */
[----:B------:R-:W-:Y:S01]  /*2bf0*/  IMAD R45, R42, 0x2, R43 ;  /* 0x000000022a2d7824 */ /* 0x000fe200078e022b */
[----:B------:R-:W-:Y:S01]  /*2c00*/  LEA.HI.X.SX32 R35, R35, R12, 0x1, P4 ;  /* 0x0000000c23237211 */ /* 0x000fe200020f0eff */
[----:B------:R-:W-:Y:S01]  /*2c10*/  FFMA.FTZ R37, R4, R37, 0.48089820146560668945 ;  /* 0x3ef6384a04257423 */ /* 0x000fe20000010025 */
[-C--:B0-----:R-:W-:Y:S02]  /*2c20*/  LEA R36, P3, R43, R0.reuse, 0x1 ;  /* 0x000000002b247211 */ /* 0x081fe400078608ff */
[----:B------:R-:W-:Y:S01]  /*2c30*/  LEA R51, R42, R45, 0x1 ;  /* 0x0000002d2a337211 */ /* 0x000fe200078e08ff */
[----:B--2---:R-:W-:Y:S01]  /*2c40*/  FFMA.FTZ R41, R4, R37, -0.72134751081466674805 ;  /* 0xbf38aa3b04297423 */ /* 0x004fe20000010025 */
[----:B------:R-:W-:-:S02]  /*2c50*/  LEA R38, P4, R45, R0, 0x1 ;  /* 0x000000002d267211 */ /* 0x000fc400078808ff */
[-C--:B------:R-:W-:Y:S01]  /*2c60*/  LEA.HI.X.SX32 R37, R43, R12.reuse, 0x1, P3 ;  /* 0x0000000c2b257211 */ /* 0x080fe200018f0eff */
[----:B------:R-:W-:Y:S01]  /*2c70*/  IMAD R53, R42, 0x2, R51 ;  /* 0x000000022a357824 */ /* 0x000fe200078e0233 */
[----:B------:R-:W-:Y:S01]  /*2c80*/  LEA.HI.X.SX32 R39, R45, R12, 0x1, P4 ;  /* 0x0000000c2d277211 */ /* 0x000fe200020f0eff */
[----:B------:R-:W-:Y:S01]  /*2c90*/  FMUL R41, R4, R41 ;  /* 0x0000002904297220 */ /* 0x000fe20000400000 */
[-C--:B------:R-:W-:Y:S01]  /*2ca0*/  LEA R40, P3, R51, R0.reuse, 0x1 ;  /* 0x0000000033287211 */ /* 0x080fe200078608ff */
[----:B------:R-:W-:Y:S01]  /*2cb0*/  IMAD R45, R42, 0x2, R53 ;  /* 0x000000022a2d7824 */ /* 0x000fe200078e0235 */
[----:B------:R-:W-:Y:S01]  /*2cc0*/  LEA R42, P4, R53, R0, 0x1 ;  /* 0x00000000352a7211 */ /* 0x000fe200078808ff */
[C---:B------:R-:W-:Y:S01]  /*2cd0*/  FMUL R49, R4.reuse, R41 ;  /* 0x0000002904317220 */ /* 0x040fe20000400000 */
[----:B------:R-:W-:Y:S02]  /*2ce0*/  LEA.HI.X.SX32 R41, R51, R12, 0x1, P3 ;  /* 0x0000000c33297211 */ /* 0x000fe400018f0eff */
[----:B------:R-:W-:Y:S01]  /*2cf0*/  LEA R44, P5, R45, R0, 0x1 ;  /* 0x000000002d2c7211 */ /* 0x000fe200078a08ff */
[----:B------:R-:W-:Y:S01]  /*2d00*/  FFMA.FTZ R4, R4, 1.4426950216293334961, R49 ;  /* 0x3fb8aa3b04047823 */ /* 0x000fe20000010031 */
[----:B------:R-:W-:Y:S01]  /*2d10*/  @P1 MOV R0, 0x7f800000 ;  /* 0x7f80000000001802 */ /* 0x000fe20000000f00 */
[----:B------:R-:W-:Y:S01]  /*2d20*/  @P2 IMAD.MOV.U32 R49, RZ, RZ, 0x7f800000 ;  /* 0x7f800000ff312424 */ /* 0x000fe200078e00ff */
[-C--:B------:R-:W-:Y:S01]  /*2d30*/  LEA.HI.X.SX32 R43, R53, R12.reuse, 0x1, P4 ;  /* 0x0000000c352b7211 */ /* 0x080fe200020f0eff */
[----:B------:R-:W-:Y:S01]  /*2d40*/  FADD R4, R17, R4 ;  /* 0x0000000411047221 */ /* 0x000fe20000000000 */
[----:B------:R-:W-:Y:S01]  /*2d50*/  LEA.HI.X.SX32 R45, R45, R12, 0x1, P5 ;  /* 0x0000000c2d2d7211 */ /* 0x000fe200028f0eff */
[----:B------:R-:W-:Y:S01]  /*2d60*/  @P1 FFMA.FTZ R4, R7, R0, +INF ;  /* 0x7f80000007041423 */ /* 0x000fe20000010000 */
[----:B-1----:R-:W-:Y:S01]  /*2d70*/  STG.E.U16 [R14.64], R30 ;  /* 0x0000001e0e007986 */ /* 0x002fe2000c101506 */
[----:B------:R-:W-:Y:S01]  /*2d80*/  PRMT R0, R30, 0x7632, R0 ;  /* 0x000076321e007816 */ /* 0x000fe20000000000 */
[C---:B------:R-:W-:Y:S01]  /*2d90*/  @P2 FFMA.FTZ R16, R6.reuse, R49, +INF ;  /* 0x7f80000006102423 */ /* 0x040fe20000010031 */
[----:B------:R-:W-:Y:S01]  /*2da0*/  FSETP.NEU.AND P3, PT, R6, RZ, PT ;  /* 0x000000ff0600720b */ /* 0x000fe20003f6d000 */
[----:B------:R0:W-:Y:S01]  /*2db0*/  STG.E.U16 [R10.64], R54 ;  /* 0x000000360a007986 */ /* 0x0001e2000c101506 */
[----:B------:R-:W-:-:S02]  /*2dc0*/  PRMT R12, R56, 0x7632, R12 ;  /* 0x00007632380c7816 */ /* 0x000fc4000000000c */
[----:B---3--:R-:W-:Y:S01]  /*2dd0*/  PRMT R6, R58, 0x7632, R6 ;  /* 0x000076323a067816 */ /* 0x008fe20000000006 */
[----:B------:R1:W-:Y:S01]  /*2de0*/  STG.E.U16 [R8.64], R56 ;  /* 0x0000003808007986 */ /* 0x0003e2000c101506 */
[----:B------:R-:W-:Y:S02]  /*2df0*/  FSETP.NEU.AND P2, PT, R7, RZ, PT ;  /* 0x000000ff0700720b */ /* 0x000fe40003f4d000 */
[----:B------:R-:W-:Y:S01]  /*2e00*/  FSEL R16, R16, -INF , P3 ;  /* 0xff80000010107808 */ /* 0x000fe20001800000 */
[----:B------:R2:W-:Y:S01]  /*2e10*/  STG.E.U16 [R18.64], R58 ;  /* 0x0000003a12007986 */ /* 0x0005e2000c101506 */
[----:B------:R-:W-:Y:S02]  /*2e20*/  FSEL R7, R4, -INF , P2 ;  /* 0xff80000004077808 */ /* 0x000fe40001000000 */
[----:B0-----:R-:W-:Y:S01]  /*2e30*/  PRMT R11, R54, 0x7632, R11 ;  /* 0x00007632360b7816 */ /* 0x001fe2000000000b */
[----:B------:R0:W-:Y:S02]  /*2e40*/  STG.E.U16 [R20.64], R0 ;  /* 0x0000000014007986 */ /* 0x0001e4000c101506 */
[----:B------:R-:W-:Y:S01]  /*2e50*/  FFMA R7, R7, 0.69314718246459960938, R60 ;  /* 0x3f31721807077823 */ /* 0x000fe2000000003c */
[----:B-1----:R-:W-:Y:S01]  /*2e60*/  PRMT R8, R55, 0x7632, R8 ;  /* 0x0000763237087816 */ /* 0x002fe20000000008 */
[----:B------:R-:W-:Y:S01]  /*2e70*/  STG.E.U16 [R22.64], R11 ;  /* 0x0000000b16007986 */ /* 0x000fe2000c101506 */
[----:B--2---:R-:W-:-:S03]  /*2e80*/  PRMT R19, R31, 0x7632, R19 ;  /* 0x000076321f137816 */ /* 0x004fc60000000013 */
[----:B------:R-:W-:Y:S04]  /*2e90*/  STG.E.U16 [R24.64], R12 ;  /* 0x0000000c18007986 */ /* 0x000fe8000c101506 */
[----:B------:R1:W-:Y:S01]  /*2ea0*/  STG.E.U16 [R26.64], R6 ;  /* 0x000000061a007986 */ /* 0x0003e2000c101506 */
[----:B0-----:R-:W-:Y:S02]  /*2eb0*/  PRMT R21, R57, 0x7632, R21 ;  /* 0x0000763239157816 */ /* 0x001fe40000000015 */
[----:B------:R-:W-:Y:S01]  /*2ec0*/  PRMT R0, R59, 0x7632, R0 ;  /* 0x000076323b007816 */ /* 0x000fe20000000000 */
[----:B------:R0:W-:Y:S04]  /*2ed0*/  STG.E.U16 [R28.64], R31 ;  /* 0x0000001f1c007986 */ /* 0x0001e8000c101506 */
[----:B------:R0:W-:Y:S04]  /*2ee0*/  STG.E.U16 [R32.64], R55 ;  /* 0x0000003720007986 */ /* 0x0001e8000c101506 */
[----:B------:R0:W-:Y:S01]  /*2ef0*/  STG.E.U16 [R34.64], R57 ;  /* 0x0000003922007986 */ /* 0x0001e2000c101506 */
[----:B-1----:R-:W-:-:S03]  /*2f00*/  FFMA R6, R16, 0.69314718246459960938, R61 ;  /* 0x3f31721810067823 */ /* 0x002fc6000000003d */
[----:B------:R0:W-:Y:S04]  /*2f10*/  STG.E.U16 [R36.64], R59 ;  /* 0x0000003b24007986 */ /* 0x0001e8000c101506 */
[----:B------:R0:W-:Y:S04]  /*2f20*/  STG.E.U16 [R38.64], R19 ;  /* 0x0000001326007986 */ /* 0x0001e8000c101506 */
[----:B------:R0:W-:Y:S04]  /*2f30*/  STG.E.U16 [R40.64], R8 ;  /* 0x0000000828007986 */ /* 0x0001e8000c101506 */
[----:B------:R0:W-:Y:S04]  /*2f40*/  STG.E.U16 [R42.64], R21 ;  /* 0x000000152a007986 */ /* 0x0001e8000c101506 */
[----:B------:R0:W-:Y:S04]  /*2f50*/  STG.E.U16 [R44.64], R0 ;  /* 0x000000002c007986 */ /* 0x0001e8000c101506 */
[----:B------:R-:W-:Y:S06]  /*2f60*/  BAR.SYNC.DEFER_BLOCKING 0x0 ;  /* 0x0000000000007b1d */ /* 0x000fec0000010000 */
[----:B------:R0:W-:Y:S04]  /*2f70*/  STS.64 [R13], R6 ;  /* 0x000000060d007388 */ /* 0x0001e80000000a00 */
[----:B------:R-:W-:Y:S06]  /*2f80*/  BAR.SYNC.DEFER_BLOCKING 0x0 ;  /* 0x0000000000007b1d */ /* 0x000fec0000010000 */
[----:B------:R-:W-:Y:S05]  /*2f90*/  @P0 EXIT ;  /* 0x000000000000094d */ /* 0x000fea0003800000 */
[----:B0-----:R-:W0:Y:S01]  /*2fa0*/  LDS R5, [R5] ;  /* 0x0000000005057984 */ /* 0x001e220000000800 */
[----:B------:R-:W-:-:S02]  /*2fb0*/  IMAD R2, R2, c[0x0][0x1cc], RZ ;  /* 0x0000730002027a24 */ /* 0x000fc400078e02ff */
[C---:B------:R-:W-:Y:S02]  /*2fc0*/  IMAD.SHL.U32 R7, R3.reuse, 0x4, RZ ;  /* 0x0000000403077824 */ /* 0x040fe400078e00ff */
[----:B------:R-:W-:Y:S02]  /*2fd0*/  IMAD.SHL.U32 R0, R2, 0x4, RZ ;  /* 0x0000000402007824 */ /* 0x000fe400078e00ff */
[----:B------:R-:W-:-:S04]  /*2fe0*/  IMAD.HI R4, R3, 0x4, RZ ;  /* 0x0000000403047827 */ /* 0x000fc800078e02ff */
[----:B------:R-:W-:Y:S01]  /*2ff0*/  IMAD.HI R3, R2, 0x4, RZ ;  /* 0x0000000402037827 */ /* 0x000fe200078e02ff */
[----:B------:R-:W-:-:S04]  /*3000*/  IADD3 R2, P0, P1, R7, c[0x0][0x180], R0 ;  /* 0x0000600007027a10 */ /* 0x000fc8000791e000 */
[----:B------:R-:W-:-:S05]  /*3010*/  IADD3.X R3, R4, c[0x0][0x184], R3, P0, P1 ;  /* 0x0000610004037a10 */ /* 0x000fca00007e2403 */
[----:B0-----:R-:W-:Y:S01]  /*3020*/  STG.E [R2.64], R5 ;  /* 0x0000000502007986 */ /* 0x001fe2000c101906 */
[----:B------:R-:W-:Y:S05]  /*3030*/  EXIT ;  /* 0x000000000000794d */ /* 0x000fea0003800000 */
.L_x_2:
[----:B------:R-:W-:-:S00]  /*3040*/  BRA `(.L_x_2) ;  /* 0xfffffff000007947 */ /* 0x000fc0000383ffff */
[----:B------:R-:W-:-:S00]  /*3050*/  NOP ;  /* 0x0000000000007918 */ /* 0x000fc00000000000 */
        /* <DEDUP_REMOVED lines=10> */
.L_x_3:


//--------------------- .nv.global.init           --------------------------
	.section	.nv.global.init,"aw",@progbits
.nv.global.init:
	.type		_$_str,@object
	.size		_$_str,(.L_0 - _$_str)
_$_str:
        /*0000*/ 	.byte	0x5f, 0x5f, 0x43, 0x55, 0x44, 0x41, 0x5f, 0x46, 0x54, 0x5a, 0x00
.L_0:


//--------------------- .nv.shared.attn_fwd       --------------------------
	.section	.nv.shared.attn_fwd,"aw",@nobits
	.sectionflags	@""
	.align	16
